//
// Generated by NVIDIA NVVM Compiler
//
// Compiler Build ID: CL-36424714
// Cuda compilation tools, release 13.0, V13.0.88
// Based on NVVM 20.0.0
//

.version 9.0
.target sm_100
.address_size 64

	// .globl	_Z10add_sourceiPdS_d

.visible .entry _Z10add_sourceiPdS_d(
	.param .u32 _Z10add_sourceiPdS_d_param_0,
	.param .u64 .ptr .align 1 _Z10add_sourceiPdS_d_param_1,
	.param .u64 .ptr .align 1 _Z10add_sourceiPdS_d_param_2,
	.param .f64 _Z10add_sourceiPdS_d_param_3
)
{
	.reg .pred 	%p<2>;
	.reg .b32 	%r<8>;
	.reg .b64 	%rd<8>;
	.reg .b64 	%fd<5>;

	ld.param.u32 	%r2, [_Z10add_sourceiPdS_d_param_0];
	ld.param.u64 	%rd1, [_Z10add_sourceiPdS_d_param_1];
	ld.param.u64 	%rd2, [_Z10add_sourceiPdS_d_param_2];
	ld.param.f64 	%fd1, [_Z10add_sourceiPdS_d_param_3];
	mov.u32 	%r3, %tid.x;
	mov.u32 	%r4, %ctaid.x;
	mov.u32 	%r5, %ntid.x;
	mad.lo.s32 	%r1, %r4, %r5, %r3;
	add.s32 	%r6, %r2, 2;
	mul.lo.s32 	%r7, %r6, %r6;
	setp.gt.s32 	%p1, %r1, %r7;
	@%p1 bra 	$L__BB0_2;
	cvta.to.global.u64 	%rd3, %rd2;
	cvta.to.global.u64 	%rd4, %rd1;
	mul.wide.s32 	%rd5, %r1, 8;
	add.s64 	%rd6, %rd3, %rd5;
	ld.global.f64 	%fd2, [%rd6];
	add.s64 	%rd7, %rd4, %rd5;
	ld.global.f64 	%fd3, [%rd7];
	fma.rn.f64 	%fd4, %fd1, %fd2, %fd3;
	st.global.f64 	[%rd7], %fd4;
$L__BB0_2:
	ret;

}
	// .globl	_Z14set_bnd_helperiiPd
.visible .entry _Z14set_bnd_helperiiPd(
	.param .u32 _Z14set_bnd_helperiiPd_param_0,
	.param .u32 _Z14set_bnd_helperiiPd_param_1,
	.param .u64 .ptr .align 1 _Z14set_bnd_helperiiPd_param_2
)
{
	.reg .pred 	%p<6>;
	.reg .b32 	%r<12>;
	.reg .b64 	%rd<29>;
	.reg .b64 	%fd<21>;

	ld.param.u32 	%r3, [_Z14set_bnd_helperiiPd_param_0];
	ld.param.u32 	%r4, [_Z14set_bnd_helperiiPd_param_1];
	ld.param.u64 	%rd4, [_Z14set_bnd_helperiiPd_param_2];
	cvta.to.global.u64 	%rd1, %rd4;
	mov.u32 	%r5, %tid.x;
	mov.u32 	%r6, %ctaid.x;
	mov.u32 	%r7, %ntid.x;
	mad.lo.s32 	%r1, %r6, %r7, %r5;
	setp.gt.s32 	%p1, %r1, %r3;
	@%p1 bra 	$L__BB1_14;
	setp.ne.s32 	%p2, %r4, 1;
	add.s32 	%r2, %r3, 2;
	mad.lo.s32 	%r8, %r2, %r1, %r2;
	mul.wide.s32 	%rd5, %r8, 8;
	add.s64 	%rd2, %rd1, %rd5;
	@%p2 bra 	$L__BB1_3;
	ld.global.f64 	%fd13, [%rd2+8];
	neg.f64 	%fd17, %fd13;
	bra.uni 	$L__BB1_4;
$L__BB1_3:
	ld.global.f64 	%fd17, [%rd2+8];
$L__BB1_4:
	setp.ne.s32 	%p3, %r4, 1;
	st.global.f64 	[%rd2], %fd17;
	@%p3 bra 	$L__BB1_6;
	mul.wide.s32 	%rd8, %r3, 8;
	add.s64 	%rd9, %rd2, %rd8;
	ld.global.f64 	%fd14, [%rd9];
	neg.f64 	%fd18, %fd14;
	bra.uni 	$L__BB1_7;
$L__BB1_6:
	mul.wide.s32 	%rd6, %r3, 8;
	add.s64 	%rd7, %rd2, %rd6;
	ld.global.f64 	%fd18, [%rd7];
$L__BB1_7:
	mul.wide.s32 	%rd10, %r3, 8;
	add.s64 	%rd11, %rd2, %rd10;
	st.global.f64 	[%rd11+8], %fd18;
	setp.ne.s32 	%p4, %r4, 2;
	@%p4 bra 	$L__BB1_9;
	cvt.s64.s32 	%rd17, %r2;
	cvt.s64.s32 	%rd18, %r1;
	add.s64 	%rd19, %rd18, %rd17;
	shl.b64 	%rd20, %rd19, 3;
	add.s64 	%rd21, %rd1, %rd20;
	ld.global.f64 	%fd15, [%rd21+8];
	neg.f64 	%fd19, %fd15;
	bra.uni 	$L__BB1_10;
$L__BB1_9:
	cvt.s64.s32 	%rd12, %r2;
	cvt.s64.s32 	%rd13, %r1;
	add.s64 	%rd14, %rd13, %rd12;
	shl.b64 	%rd15, %rd14, 3;
	add.s64 	%rd16, %rd1, %rd15;
	ld.global.f64 	%fd19, [%rd16+8];
$L__BB1_10:
	setp.ne.s32 	%p5, %r4, 2;
	mul.wide.s32 	%rd22, %r1, 8;
	add.s64 	%rd3, %rd1, %rd22;
	st.global.f64 	[%rd3+8], %fd19;
	@%p5 bra 	$L__BB1_12;
	mul.lo.s32 	%r10, %r2, %r3;
	mul.wide.s32 	%rd25, %r10, 8;
	add.s64 	%rd26, %rd3, %rd25;
	ld.global.f64 	%fd16, [%rd26+8];
	neg.f64 	%fd20, %fd16;
	bra.uni 	$L__BB1_13;
$L__BB1_12:
	mul.lo.s32 	%r9, %r2, %r3;
	mul.wide.s32 	%rd23, %r9, 8;
	add.s64 	%rd24, %rd3, %rd23;
	ld.global.f64 	%fd20, [%rd24+8];
$L__BB1_13:
	mad.lo.s32 	%r11, %r2, %r3, %r2;
	mul.wide.s32 	%rd27, %r11, 8;
	add.s64 	%rd28, %rd3, %rd27;
	st.global.f64 	[%rd28+8], %fd20;
$L__BB1_14:
	ret;

}
	// .globl	_Z14diffuse_helperiiPdS_ddd
.visible .entry _Z14diffuse_helperiiPdS_ddd(
	.param .u32 _Z14diffuse_helperiiPdS_ddd_param_0,
	.param .u32 _Z14diffuse_helperiiPdS_ddd_param_1,
	.param .u64 .ptr .align 1 _Z14diffuse_helperiiPdS_ddd_param_2,
	.param .u64 .ptr .align 1 _Z14diffuse_helperiiPdS_ddd_param_3,
	.param .f64 _Z14diffuse_helperiiPdS_ddd_param_4,
	.param .f64 _Z14diffuse_helperiiPdS_ddd_param_5,
	.param .f64 _Z14diffuse_helperiiPdS_ddd_param_6
)
{
	.reg .pred 	%p<2>;
	.reg .b32 	%r<16>;
	.reg .b64 	%rd<21>;
	.reg .b64 	%fd<13>;

	ld.param.u32 	%r2, [_Z14diffuse_helperiiPdS_ddd_param_0];
	ld.param.u64 	%rd1, [_Z14diffuse_helperiiPdS_ddd_param_2];
	ld.param.u64 	%rd2, [_Z14diffuse_helperiiPdS_ddd_param_3];
	ld.param.f64 	%fd1, [_Z14diffuse_helperiiPdS_ddd_param_6];
	mov.u32 	%r3, %tid.x;
	mov.u32 	%r4, %ctaid.x;
	mov.u32 	%r5, %ntid.x;
	mad.lo.s32 	%r1, %r4, %r5, %r3;
	mul.lo.s32 	%r6, %r2, %r2;
	setp.gt.s32 	%p1, %r1, %r6;
	@%p1 bra 	$L__BB2_2;
	cvta.to.global.u64 	%rd3, %rd2;
	cvta.to.global.u64 	%rd4, %rd1;
	div.s32 	%r7, %r1, %r2;
	mul.lo.s32 	%r8, %r7, %r2;
	sub.s32 	%r9, %r1, %r8;
	add.s32 	%r10, %r2, 2;
	mul.lo.s32 	%r11, %r7, %r10;
	add.s32 	%r12, %r11, %r10;
	cvt.s64.s32 	%rd5, %r12;
	cvt.s64.s32 	%rd6, %r9;
	add.s64 	%rd7, %rd5, %rd6;
	shl.b64 	%rd8, %rd7, 3;
	add.s64 	%rd9, %rd3, %rd8;
	ld.global.f64 	%fd2, [%rd9+8];
	add.s32 	%r13, %r12, %r9;
	mul.wide.s32 	%rd10, %r13, 8;
	add.s64 	%rd11, %rd4, %rd10;
	ld.global.f64 	%fd3, [%rd11];
	ld.global.f64 	%fd4, [%rd11+16];
	add.f64 	%fd5, %fd3, %fd4;
	cvt.s64.s32 	%rd12, %r11;
	add.s64 	%rd13, %rd12, %rd6;
	shl.b64 	%rd14, %rd13, 3;
	add.s64 	%rd15, %rd4, %rd14;
	ld.global.f64 	%fd6, [%rd15+8];
	add.f64 	%fd7, %fd5, %fd6;
	shl.b32 	%r14, %r10, 1;
	add.s32 	%r15, %r11, %r14;
	cvt.s64.s32 	%rd16, %r15;
	add.s64 	%rd17, %rd16, %rd6;
	shl.b64 	%rd18, %rd17, 3;
	add.s64 	%rd19, %rd4, %rd18;
	ld.global.f64 	%fd8, [%rd19+8];
	add.f64 	%fd9, %fd7, %fd8;
	fma.rn.f64 	%fd10, %fd1, %fd9, %fd2;
	fma.rn.f64 	%fd11, %fd1, 0d4010000000000000, 0d3FF0000000000000;
	div.rn.f64 	%fd12, %fd10, %fd11;
	add.s64 	%rd20, %rd4, %rd8;
	st.global.f64 	[%rd20+8], %fd12;
$L__BB2_2:
	ret;

}
	// .globl	_Z15project_helper1iPdS_S_S_d
.visible .entry _Z15project_helper1iPdS_S_S_d(
	.param .u32 _Z15project_helper1iPdS_S_S_d_param_0,
	.param .u64 .ptr .align 1 _Z15project_helper1iPdS_S_S_d_param_1,
	.param .u64 .ptr .align 1 _Z15project_helper1iPdS_S_S_d_param_2,
	.param .u64 .ptr .align 1 _Z15project_helper1iPdS_S_S_d_param_3,
	.param .u64 .ptr .align 1 _Z15project_helper1iPdS_S_S_d_param_4,
	.param .f64 _Z15project_helper1iPdS_S_S_d_param_5
)
{
	.reg .pred 	%p<2>;
	.reg .b32 	%r<16>;
	.reg .b64 	%rd<27>;
	.reg .b64 	%fd<11>;

	ld.param.u32 	%r2, [_Z15project_helper1iPdS_S_S_d_param_0];
	ld.param.u64 	%rd1, [_Z15project_helper1iPdS_S_S_d_param_1];
	ld.param.u64 	%rd2, [_Z15project_helper1iPdS_S_S_d_param_2];
	ld.param.u64 	%rd3, [_Z15project_helper1iPdS_S_S_d_param_3];
	ld.param.u64 	%rd4, [_Z15project_helper1iPdS_S_S_d_param_4];
	ld.param.f64 	%fd1, [_Z15project_helper1iPdS_S_S_d_param_5];
	mov.u32 	%r3, %tid.x;
	mov.u32 	%r4, %ctaid.x;
	mov.u32 	%r5, %ntid.x;
	mad.lo.s32 	%r1, %r4, %r5, %r3;
	mul.lo.s32 	%r6, %r2, %r2;
	setp.gt.s32 	%p1, %r1, %r6;
	@%p1 bra 	$L__BB3_2;
	cvta.to.global.u64 	%rd5, %rd1;
	cvta.to.global.u64 	%rd6, %rd2;
	cvta.to.global.u64 	%rd7, %rd4;
	cvta.to.global.u64 	%rd8, %rd3;
	div.s32 	%r7, %r1, %r2;
	mul.lo.s32 	%r8, %r7, %r2;
	sub.s32 	%r9, %r1, %r8;
	mul.f64 	%fd2, %fd1, 0dBFE0000000000000;
	add.s32 	%r10, %r2, 2;
	mad.lo.s32 	%r11, %r10, %r7, %r10;
	cvt.s64.s32 	%rd9, %r11;
	cvt.s64.s32 	%rd10, %r9;
	add.s64 	%rd11, %rd10, %rd9;
	shl.b64 	%rd12, %rd11, 3;
	add.s64 	%rd13, %rd5, %rd12;
	ld.global.f64 	%fd3, [%rd13+16];
	add.s32 	%r12, %r11, %r9;
	mul.wide.s32 	%rd14, %r12, 8;
	add.s64 	%rd15, %rd5, %rd14;
	ld.global.f64 	%fd4, [%rd15];
	sub.f64 	%fd5, %fd3, %fd4;
	add.s32 	%r13, %r11, %r10;
	cvt.s64.s32 	%rd16, %r13;
	add.s64 	%rd17, %rd16, %rd10;
	shl.b64 	%rd18, %rd17, 3;
	add.s64 	%rd19, %rd6, %rd18;
	ld.global.f64 	%fd6, [%rd19+8];
	add.f64 	%fd7, %fd5, %fd6;
	shl.b32 	%r14, %r10, 1;
	sub.s32 	%r15, %r13, %r14;
	cvt.s64.s32 	%rd20, %r15;
	add.s64 	%rd21, %rd20, %rd10;
	shl.b64 	%rd22, %rd21, 3;
	add.s64 	%rd23, %rd6, %rd22;
	ld.global.f64 	%fd8, [%rd23+8];
	sub.f64 	%fd9, %fd7, %fd8;
	mul.f64 	%fd10, %fd2, %fd9;
	add.s64 	%rd24, %rd7, %rd14;
	st.global.f64 	[%rd24+8], %fd10;
	add.s64 	%rd25, %rd8, %rd14;
	mov.b64 	%rd26, 0;
	st.global.u64 	[%rd25+8], %rd26;
$L__BB3_2:
	ret;

}
	// .globl	_Z15project_helper2iPdS_S_S_
.visible .entry _Z15project_helper2iPdS_S_S_(
	.param .u32 _Z15project_helper2iPdS_S_S__param_0,
	.param .u64 .ptr .align 1 _Z15project_helper2iPdS_S_S__param_1,
	.param .u64 .ptr .align 1 _Z15project_helper2iPdS_S_S__param_2,
	.param .u64 .ptr .align 1 _Z15project_helper2iPdS_S_S__param_3,
	.param .u64 .ptr .align 1 _Z15project_helper2iPdS_S_S__param_4
)
{
	.reg .pred 	%p<2>;
	.reg .b32 	%r<16>;
	.reg .b64 	%rd<21>;
	.reg .b64 	%fd<11>;

	ld.param.u32 	%r2, [_Z15project_helper2iPdS_S_S__param_0];
	ld.param.u64 	%rd1, [_Z15project_helper2iPdS_S_S__param_3];
	ld.param.u64 	%rd2, [_Z15project_helper2iPdS_S_S__param_4];
	mov.u32 	%r3, %tid.x;
	mov.u32 	%r4, %ctaid.x;
	mov.u32 	%r5, %ntid.x;
	mad.lo.s32 	%r1, %r4, %r5, %r3;
	mul.lo.s32 	%r6, %r2, %r2;
	setp.gt.s32 	%p1, %r1, %r6;
	@%p1 bra 	$L__BB4_2;
	cvta.to.global.u64 	%rd3, %rd2;
	cvta.to.global.u64 	%rd4, %rd1;
	div.s32 	%r7, %r1, %r2;
	mul.lo.s32 	%r8, %r7, %r2;
	sub.s32 	%r9, %r1, %r8;
	add.s32 	%r10, %r2, 2;
	mul.lo.s32 	%r11, %r7, %r10;
	add.s32 	%r12, %r11, %r10;
	cvt.s64.s32 	%rd5, %r12;
	cvt.s64.s32 	%rd6, %r9;
	add.s64 	%rd7, %rd5, %rd6;
	shl.b64 	%rd8, %rd7, 3;
	add.s64 	%rd9, %rd3, %rd8;
	ld.global.f64 	%fd1, [%rd9+8];
	add.s32 	%r13, %r12, %r9;
	mul.wide.s32 	%rd10, %r13, 8;
	add.s64 	%rd11, %rd4, %rd10;
	ld.global.f64 	%fd2, [%rd11];
	add.f64 	%fd3, %fd1, %fd2;
	ld.global.f64 	%fd4, [%rd11+16];
	add.f64 	%fd5, %fd3, %fd4;
	cvt.s64.s32 	%rd12, %r11;
	add.s64 	%rd13, %rd12, %rd6;
	shl.b64 	%rd14, %rd13, 3;
	add.s64 	%rd15, %rd4, %rd14;
	ld.global.f64 	%fd6, [%rd15+8];
	add.f64 	%fd7, %fd5, %fd6;
	shl.b32 	%r14, %r10, 1;
	add.s32 	%r15, %r11, %r14;
	cvt.s64.s32 	%rd16, %r15;
	add.s64 	%rd17, %rd16, %rd6;
	shl.b64 	%rd18, %rd17, 3;
	add.s64 	%rd19, %rd4, %rd18;
	ld.global.f64 	%fd8, [%rd19+8];
	add.f64 	%fd9, %fd7, %fd8;
	mul.f64 	%fd10, %fd9, 0d3FD0000000000000;
	add.s64 	%rd20, %rd4, %rd8;
	st.global.f64 	[%rd20+8], %fd10;
$L__BB4_2:
	ret;

}
	// .globl	_Z15project_helper3iPdS_S_S_d
.visible .entry _Z15project_helper3iPdS_S_S_d(
	.param .u32 _Z15project_helper3iPdS_S_S_d_param_0,
	.param .u64 .ptr .align 1 _Z15project_helper3iPdS_S_S_d_param_1,
	.param .u64 .ptr .align 1 _Z15project_helper3iPdS_S_S_d_param_2,
	.param .u64 .ptr .align 1 _Z15project_helper3iPdS_S_S_d_param_3,
	.param .u64 .ptr .align 1 _Z15project_helper3iPdS_S_S_d_param_4,
	.param .f64 _Z15project_helper3iPdS_S_S_d_param_5
)
{
	.reg .pred 	%p<2>;
	.reg .b32 	%r<16>;
	.reg .b64 	%rd<24>;
	.reg .b64 	%fd<16>;

	ld.param.u32 	%r2, [_Z15project_helper3iPdS_S_S_d_param_0];
	ld.param.u64 	%rd1, [_Z15project_helper3iPdS_S_S_d_param_1];
	ld.param.u64 	%rd2, [_Z15project_helper3iPdS_S_S_d_param_2];
	ld.param.u64 	%rd3, [_Z15project_helper3iPdS_S_S_d_param_3];
	ld.param.f64 	%fd1, [_Z15project_helper3iPdS_S_S_d_param_5];
	mov.u32 	%r3, %tid.x;
	mov.u32 	%r4, %ctaid.x;
	mov.u32 	%r5, %ntid.x;
	mad.lo.s32 	%r1, %r4, %r5, %r3;
	mul.lo.s32 	%r6, %r2, %r2;
	setp.gt.s32 	%p1, %r1, %r6;
	@%p1 bra 	$L__BB5_2;
	cvta.to.global.u64 	%rd4, %rd3;
	cvta.to.global.u64 	%rd5, %rd1;
	cvta.to.global.u64 	%rd6, %rd2;
	div.s32 	%r7, %r1, %r2;
	mul.lo.s32 	%r8, %r7, %r2;
	sub.s32 	%r9, %r1, %r8;
	add.s32 	%r10, %r2, 2;
	mad.lo.s32 	%r11, %r10, %r7, %r10;
	cvt.s64.s32 	%rd7, %r11;
	cvt.s64.s32 	%rd8, %r9;
	add.s64 	%rd9, %rd8, %rd7;
	shl.b64 	%rd10, %rd9, 3;
	add.s64 	%rd11, %rd4, %rd10;
	ld.global.f64 	%fd2, [%rd11+16];
	add.s32 	%r12, %r11, %r9;
	mul.wide.s32 	%rd12, %r12, 8;
	add.s64 	%rd13, %rd4, %rd12;
	ld.global.f64 	%fd3, [%rd13];
	sub.f64 	%fd4, %fd2, %fd3;
	mul.f64 	%fd5, %fd4, 0d3FE0000000000000;
	div.rn.f64 	%fd6, %fd5, %fd1;
	add.s64 	%rd14, %rd5, %rd12;
	ld.global.f64 	%fd7, [%rd14+8];
	sub.f64 	%fd8, %fd7, %fd6;
	st.global.f64 	[%rd14+8], %fd8;
	add.s32 	%r13, %r11, %r10;
	cvt.s64.s32 	%rd15, %r13;
	add.s64 	%rd16, %rd15, %rd8;
	shl.b64 	%rd17, %rd16, 3;
	add.s64 	%rd18, %rd4, %rd17;
	ld.global.f64 	%fd9, [%rd18+8];
	shl.b32 	%r14, %r10, 1;
	sub.s32 	%r15, %r13, %r14;
	cvt.s64.s32 	%rd19, %r15;
	add.s64 	%rd20, %rd19, %rd8;
	shl.b64 	%rd21, %rd20, 3;
	add.s64 	%rd22, %rd4, %rd21;
	ld.global.f64 	%fd10, [%rd22+8];
	sub.f64 	%fd11, %fd9, %fd10;
	mul.f64 	%fd12, %fd11, 0d3FE0000000000000;
	div.rn.f64 	%fd13, %fd12, %fd1;
	add.s64 	%rd23, %rd6, %rd12;
	ld.global.f64 	%fd14, [%rd23+8];
	sub.f64 	%fd15, %fd14, %fd13;
	st.global.f64 	[%rd23+8], %fd15;
$L__BB5_2:
	ret;

}


// ===== COMPILED SASS (sm_100) =====

	.target	sm_100

	.elftype	@"ET_EXEC"


//--------------------- .note.nv.tkinfo           --------------------------
	.section	.note.nv.tkinfo,"",@"SHT_NOTE"
	.sectionflags	@"SHF_NOTE_NV_TKINFO"
	.tkinfo
        /*0018*/ 	.word	0x00000002
        /*0030*/ 	.string	""
        /*0030*/ 	.string	"ptxas"
        /*0030*/ 	.string	"Cuda compilation tools, release 13.0, V13.0.88"
        /*0030*/ 	.string	"Build cuda_13.0.r13.0/compiler.36424714_0"
        /*0030*/ 	.string	"-arch sm_100 -m 64 "



//--------------------- .note.nv.cuinfo           --------------------------
	.section	.note.nv.cuinfo,"",@"SHT_NOTE"
	.sectionflags	@"SHF_NOTE_NV_CUINFO"
        /*0018*/ 	.short	0x0002
        /*001a*/ 	.short	0x0064
        /*001c*/ 	.short	0x0082
	.zero		2


//--------------------- .nv.info                  --------------------------
	.section	.nv.info,"",@"SHT_CUDA_INFO"
	.align	4


	//----- nvinfo : EIATTR_REGCOUNT
	.align		4
        /*0000*/ 	.byte	0x04, 0x2f
        /*0002*/ 	.short	(.L_1 - .L_0)
	.align		4
.L_0:
        /*0004*/ 	.word	index@(_Z10add_sourceiPdS_d)
        /*0008*/ 	.word	0x0000000c


	//----- nvinfo : EIATTR_FRAME_SIZE
	.align		4
.L_1:
        /*000c*/ 	.byte	0x04, 0x11
        /*000e*/ 	.short	(.L_3 - .L_2)
	.align		4
.L_2:
        /*0010*/ 	.word	index@(_Z10add_sourceiPdS_d)
        /*0014*/ 	.word	0x00000000


	//----- nvinfo : EIATTR_REGCOUNT
	.align		4
.L_3:
        /*0018*/ 	.byte	0x04, 0x2f
        /*001a*/ 	.short	(.L_5 - .L_4)
	.align		4
.L_4:
        /*001c*/ 	.word	index@(_Z14set_bnd_helperiiPd)
        /*0020*/ 	.word	0x00000014


	//----- nvinfo : EIATTR_FRAME_SIZE
	.align		4
.L_5:
        /*0024*/ 	.byte	0x04, 0x11
        /*0026*/ 	.short	(.L_7 - .L_6)
	.align		4
.L_6:
        /*0028*/ 	.word	index@(_Z14set_bnd_helperiiPd)
        /*002c*/ 	.word	0x00000000


	//----- nvinfo : EIATTR_REGCOUNT
	.align		4
.L_7:
        /*0030*/ 	.byte	0x04, 0x2f
        /*0032*/ 	.short	(.L_9 - .L_8)
	.align		4
.L_8:
        /*0034*/ 	.word	index@(_Z14diffuse_helperiiPdS_ddd)
        /*0038*/ 	.word	0x0000001a


	//----- nvinfo : EIATTR_FRAME_SIZE
	.align		4
.L_9:
        /*003c*/ 	.byte	0x04, 0x11
        /*003e*/ 	.short	(.L_11 - .L_10)
	.align		4
.L_10:
        /*0040*/ 	.word	index@($__internal_1_$__cuda_sm20_div_rn_f64_full)
        /*0044*/ 	.word	0x00000000


	//----- nvinfo : EIATTR_FRAME_SIZE
	.align		4
.L_11:
        /*0048*/ 	.byte	0x04, 0x11
        /*004a*/ 	.short	(.L_13 - .L_12)
	.align		4
.L_12:
        /*004c*/ 	.word	index@(_Z14diffuse_helperiiPdS_ddd)
        /*0050*/ 	.word	0x00000000


	//----- nvinfo : EIATTR_REGCOUNT
	.align		4
.L_13:
        /*0054*/ 	.byte	0x04, 0x2f
        /*0056*/ 	.short	(.L_15 - .L_14)
	.align		4
.L_14:
        /*0058*/ 	.word	index@(_Z15project_helper1iPdS_S_S_d)
        /*005c*/ 	.word	0x00000014


	//----- nvinfo : EIATTR_FRAME_SIZE
	.align		4
.L_15:
        /*0060*/ 	.byte	0x04, 0x11
        /*0062*/ 	.short	(.L_17 - .L_16)
	.align		4
.L_16:
        /*0064*/ 	.word	index@(_Z15project_helper1iPdS_S_S_d)
        /*0068*/ 	.word	0x00000000


	//----- nvinfo : EIATTR_REGCOUNT
	.align		4
.L_17:
        /*006c*/ 	.byte	0x04, 0x2f
        /*006e*/ 	.short	(.L_19 - .L_18)
	.align		4
.L_18:
        /*0070*/ 	.word	index@(_Z15project_helper2iPdS_S_S_)
        /*0074*/ 	.word	0x00000013


	//----- nvinfo : EIATTR_FRAME_SIZE
	.align		4
.L_19:
        /*0078*/ 	.byte	0x04, 0x11
        /*007a*/ 	.short	(.L_21 - .L_20)
	.align		4
.L_20:
        /*007c*/ 	.word	index@(_Z15project_helper2iPdS_S_S_)
        /*0080*/ 	.word	0x00000000


	//----- nvinfo : EIATTR_REGCOUNT
	.align		4
.L_21:
        /*0084*/ 	.byte	0x04, 0x2f
        /*0086*/ 	.short	(.L_23 - .L_22)
	.align		4
.L_22:
        /*0088*/ 	.word	index@(_Z15project_helper3iPdS_S_S_d)
        /*008c*/ 	.word	0x0000001c


	//----- nvinfo : EIATTR_FRAME_SIZE
	.align		4
.L_23:
        /*0090*/ 	.byte	0x04, 0x11
        /*0092*/ 	.short	(.L_25 - .L_24)
	.align		4
.L_24:
        /*0094*/ 	.word	index@($__internal_0_$__cuda_sm20_div_rn_f64_full)
        /*0098*/ 	.word	0x00000000


	//----- nvinfo : EIATTR_FRAME_SIZE
	.align		4
.L_25:
        /*009c*/ 	.byte	0x04, 0x11
        /*009e*/ 	.short	(.L_27 - .L_26)
	.align		4
.L_26:
        /*00a0*/ 	.word	index@(_Z15project_helper3iPdS_S_S_d)
        /*00a4*/ 	.word	0x00000000


	//----- nvinfo : EIATTR_MIN_STACK_SIZE
	.align		4
.L_27:
        /*00a8*/ 	.byte	0x04, 0x12
        /*00aa*/ 	.short	(.L_29 - .L_28)
	.align		4
.L_28:
        /*00ac*/ 	.word	index@(_Z15project_helper3iPdS_S_S_d)
        /*00b0*/ 	.word	0x00000000


	//----- nvinfo : EIATTR_MIN_STACK_SIZE
	.align		4
.L_29:
        /*00b4*/ 	.byte	0x04, 0x12
        /*00b6*/ 	.short	(.L_31 - .L_30)
	.align		4
.L_30:
        /*00b8*/ 	.word	index@(_Z15project_helper2iPdS_S_S_)
        /*00bc*/ 	.word	0x00000000


	//----- nvinfo : EIATTR_MIN_STACK_SIZE
	.align		4
.L_31:
        /*00c0*/ 	.byte	0x04, 0x12
        /*00c2*/ 	.short	(.L_33 - .L_32)
	.align		4
.L_32:
        /*00c4*/ 	.word	index@(_Z15project_helper1iPdS_S_S_d)
        /*00c8*/ 	.word	0x00000000


	//----- nvinfo : EIATTR_MIN_STACK_SIZE
	.align		4
.L_33:
        /*00cc*/ 	.byte	0x04, 0x12
        /*00ce*/ 	.short	(.L_35 - .L_34)
	.align		4
.L_34:
        /*00d0*/ 	.word	index@(_Z14diffuse_helperiiPdS_ddd)
        /*00d4*/ 	.word	0x00000000


	//----- nvinfo : EIATTR_MIN_STACK_SIZE
	.align		4
.L_35:
        /*00d8*/ 	.byte	0x04, 0x12
        /*00da*/ 	.short	(.L_37 - .L_36)
	.align		4
.L_36:
        /*00dc*/ 	.word	index@(_Z14set_bnd_helperiiPd)
        /*00e0*/ 	.word	0x00000000


	//----- nvinfo : EIATTR_MIN_STACK_SIZE
	.align		4
.L_37:
        /*00e4*/ 	.byte	0x04, 0x12
        /*00e6*/ 	.short	(.L_39 - .L_38)
	.align		4
.L_38:
        /*00e8*/ 	.word	index@(_Z10add_sourceiPdS_d)
        /*00ec*/ 	.word	0x00000000
.L_39:


//--------------------- .nv.compat                --------------------------
	.section	.nv.compat,"",@"SHT_CUDA_COMPAT_INFO"
	.align	4
        /*0000*/ 	.byte	0x02, 0x09, 0x00, 0x00, 0x02, 0x02, 0x01, 0x00, 0x02, 0x05, 0x05, 0x00, 0x03, 0x07, 0x01, 0x01
        /*0010*/ 	.byte	0x02, 0x03, 0x00, 0x00, 0x02, 0x06, 0x01, 0x00, 0x04, 0x0b, 0x08, 0x00, 0x01, 0x00, 0x00, 0x00
        /*0020*/ 	.byte	0x00, 0x00, 0x00, 0x00


//--------------------- .nv.info._Z15project_helper3iPdS_S_S_d --------------------------
	.section	.nv.info._Z15project_helper3iPdS_S_S_d,"",@"SHT_CUDA_INFO"
	.sectionflags	@""
	.align	4


	//----- nvinfo : EIATTR_CUDA_API_VERSION
	.align		4
        /*0000*/ 	.byte	0x04, 0x37
        /*0002*/ 	.short	(.L_41 - .L_40)
.L_40:
        /*0004*/ 	.word	0x00000082


	//----- nvinfo : EIATTR_KPARAM_INFO
	.align		4
.L_41:
        /*0008*/ 	.byte	0x04, 0x17
        /*000a*/ 	.short	(.L_43 - .L_42)
.L_42:
        /*000c*/ 	.word	0x00000000
        /*0010*/ 	.short	0x0005
        /*0012*/ 	.short	0x0028
        /*0014*/ 	.byte	0x00, 0xf0, 0x21, 0x00


	//----- nvinfo : EIATTR_KPARAM_INFO
	.align		4
.L_43:
        /*0018*/ 	.byte	0x04, 0x17
        /*001a*/ 	.short	(.L_45 - .L_44)
.L_44:
        /*001c*/ 	.word	0x00000000
        /*0020*/ 	.short	0x0004
        /*0022*/ 	.short	0x0020
        /*0024*/ 	.byte	0x00, 0xf5, 0x21, 0x00


	//----- nvinfo : EIATTR_KPARAM_INFO
	.align		4
.L_45:
        /*0028*/ 	.byte	0x04, 0x17
        /*002a*/ 	.short	(.L_47 - .L_46)
.L_46:
        /*002c*/ 	.word	0x00000000
        /*0030*/ 	.short	0x0003
        /*0032*/ 	.short	0x0018
        /*0034*/ 	.byte	0x00, 0xf5, 0x21, 0x00


	//----- nvinfo : EIATTR_KPARAM_INFO
	.align		4
.L_47:
        /*0038*/ 	.byte	0x04, 0x17
        /*003a*/ 	.short	(.L_49 - .L_48)
.L_48:
        /*003c*/ 	.word	0x00000000
        /*0040*/ 	.short	0x0002
        /*0042*/ 	.short	0x0010
        /*0044*/ 	.byte	0x00, 0xf5, 0x21, 0x00


	//----- nvinfo : EIATTR_KPARAM_INFO
	.align		4
.L_49:
        /*0048*/ 	.byte	0x04, 0x17
        /*004a*/ 	.short	(.L_51 - .L_50)
.L_50:
        /*004c*/ 	.word	0x00000000
        /*0050*/ 	.short	0x0001
        /*0052*/ 	.short	0x0008
        /*0054*/ 	.byte	0x00, 0xf5, 0x21, 0x00


	//----- nvinfo : EIATTR_KPARAM_INFO
	.align		4
.L_51:
        /*0058*/ 	.byte	0x04, 0x17
        /*005a*/ 	.short	(.L_53 - .L_52)
.L_52:
        /*005c*/ 	.word	0x00000000
        /*0060*/ 	.short	0x0000
        /*0062*/ 	.short	0x0000
        /*0064*/ 	.byte	0x00, 0xf0, 0x11, 0x00


	//----- nvinfo : EIATTR_SPARSE_MMA_MASK
	.align		4
.L_53:
        /*0068*/ 	.byte	0x03, 0x50
        /*006a*/ 	.short	0x0000


	//----- nvinfo : EIATTR_MAXREG_COUNT
	.align		4
        /*006c*/ 	.byte	0x03, 0x1b
        /*006e*/ 	.short	0x00ff


	//----- nvinfo : EIATTR_MERCURY_ISA_VERSION
	.align		4
        /*0070*/ 	.byte	0x03, 0x5f
        /*0072*/ 	.short	0x0101


	//----- nvinfo : EIATTR_VRC_CTA_INIT_COUNT
	.align		4
        /*0074*/ 	.byte	0x02, 0x4a
	.zero		1
	.zero		1


	//----- nvinfo : EIATTR_EXIT_INSTR_OFFSETS
	.align		4
        /*0078*/ 	.byte	0x04, 0x1c
        /*007a*/ 	.short	(.L_55 - .L_54)


	//   ....[0]....
.L_54:
        /*007c*/ 	.word	0x00000080


	//   ....[1]....
        /*0080*/ 	.word	0x000007b0


	//----- nvinfo : EIATTR_CRS_STACK_SIZE
	.align		4
.L_55:
        /*0084*/ 	.byte	0x04, 0x1e
        /*0086*/ 	.short	(.L_57 - .L_56)
.L_56:
        /*0088*/ 	.word	0x00000000


	//----- nvinfo : EIATTR_CBANK_PARAM_SIZE
	.align		4
.L_57:
        /*008c*/ 	.byte	0x03, 0x19
        /*008e*/ 	.short	0x0030


	//----- nvinfo : EIATTR_PARAM_CBANK
	.align		4
        /*0090*/ 	.byte	0x04, 0x0a
        /*0092*/ 	.short	(.L_59 - .L_58)
	.align		4
.L_58:
        /*0094*/ 	.word	index@(.nv.constant0._Z15project_helper3iPdS_S_S_d)
        /*0098*/ 	.short	0x0380
        /*009a*/ 	.short	0x0030


	//----- nvinfo : EIATTR_SW_WAR
	.align		4
.L_59:
        /*009c*/ 	.byte	0x04, 0x36
        /*009e*/ 	.short	(.L_61 - .L_60)
.L_60:
        /*00a0*/ 	.word	0x00000008
.L_61:


//--------------------- .nv.info._Z15project_helper2iPdS_S_S_ --------------------------
	.section	.nv.info._Z15project_helper2iPdS_S_S_,"",@"SHT_CUDA_INFO"
	.sectionflags	@""
	.align	4


	//----- nvinfo : EIATTR_CUDA_API_VERSION
	.align		4
        /*0000*/ 	.byte	0x04, 0x37
        /*0002*/ 	.short	(.L_63 - .L_62)
.L_62:
        /*0004*/ 	.word	0x00000082


	//----- nvinfo : EIATTR_KPARAM_INFO
	.align		4
.L_63:
        /*0008*/ 	.byte	0x04, 0x17
        /*000a*/ 	.short	(.L_65 - .L_64)
.L_64:
        /*000c*/ 	.word	0x00000000
        /*0010*/ 	.short	0x0004
        /*0012*/ 	.short	0x0020
        /*0014*/ 	.byte	0x00, 0xf5, 0x21, 0x00


	//----- nvinfo : EIATTR_KPARAM_INFO
	.align		4
.L_65:
        /*0018*/ 	.byte	0x04, 0x17
        /*001a*/ 	.short	(.L_67 - .L_66)
.L_66:
        /*001c*/ 	.word	0x00000000
        /*0020*/ 	.short	0x0003
        /*0022*/ 	.short	0x0018
        /*0024*/ 	.byte	0x00, 0xf5, 0x21, 0x00


	//----- nvinfo : EIATTR_KPARAM_INFO
	.align		4
.L_67:
        /*0028*/ 	.byte	0x04, 0x17
        /*002a*/ 	.short	(.L_69 - .L_68)
.L_68:
        /*002c*/ 	.word	0x00000000
        /*0030*/ 	.short	0x0002
        /*0032*/ 	.short	0x0010
        /*0034*/ 	.byte	0x00, 0xf5, 0x21, 0x00


	//----- nvinfo : EIATTR_KPARAM_INFO
	.align		4
.L_69:
        /*0038*/ 	.byte	0x04, 0x17
        /*003a*/ 	.short	(.L_71 - .L_70)
.L_70:
        /*003c*/ 	.word	0x00000000
        /*0040*/ 	.short	0x0001
        /*0042*/ 	.short	0x0008
        /*0044*/ 	.byte	0x00, 0xf5, 0x21, 0x00


	//----- nvinfo : EIATTR_KPARAM_INFO
	.align		4
.L_71:
        /*0048*/ 	.byte	0x04, 0x17
        /*004a*/ 	.short	(.L_73 - .L_72)
.L_72:
        /*004c*/ 	.word	0x00000000
        /*0050*/ 	.short	0x0000
        /*0052*/ 	.short	0x0000
        /*0054*/ 	.byte	0x00, 0xf0, 0x11, 0x00


	//----- nvinfo : EIATTR_SPARSE_MMA_MASK
	.align		4
.L_73:
        /*0058*/ 	.byte	0x03, 0x50
        /*005a*/ 	.short	0x0000


	//----- nvinfo : EIATTR_MAXREG_COUNT
	.align		4
        /*005c*/ 	.byte	0x03, 0x1b
        /*005e*/ 	.short	0x00ff


	//----- nvinfo : EIATTR_MERCURY_ISA_VERSION
	.align		4
        /*0060*/ 	.byte	0x03, 0x5f
        /*0062*/ 	.short	0x0101


	//----- nvinfo : EIATTR_VRC_CTA_INIT_COUNT
	.align		4
        /*0064*/ 	.byte	0x02, 0x4a
	.zero		1
	.zero		1


	//----- nvinfo : EIATTR_EXIT_INSTR_OFFSETS
	.align		4
        /*0068*/ 	.byte	0x04, 0x1c
        /*006a*/ 	.short	(.L_75 - .L_74)


	//   ....[0]....
.L_74:
        /*006c*/ 	.word	0x00000080


	//   ....[1]....
        /*0070*/ 	.word	0x00000480


	//----- nvinfo : EIATTR_CBANK_PARAM_SIZE
	.align		4
.L_75:
        /*0074*/ 	.byte	0x03, 0x19
        /*0076*/ 	.short	0x0028


	//----- nvinfo : EIATTR_PARAM_CBANK
	.align		4
        /*0078*/ 	.byte	0x04, 0x0a
        /*007a*/ 	.short	(.L_77 - .L_76)
	.align		4
.L_76:
        /*007c*/ 	.word	index@(.nv.constant0._Z15project_helper2iPdS_S_S_)
        /*0080*/ 	.short	0x0380
        /*0082*/ 	.short	0x0028


	//----- nvinfo : EIATTR_SW_WAR
	.align		4
.L_77:
        /*0084*/ 	.byte	0x04, 0x36
        /*0086*/ 	.short	(.L_79 - .L_78)
.L_78:
        /*0088*/ 	.word	0x00000008
.L_79:


//--------------------- .nv.info._Z15project_helper1iPdS_S_S_d --------------------------
	.section	.nv.info._Z15project_helper1iPdS_S_S_d,"",@"SHT_CUDA_INFO"
	.sectionflags	@""
	.align	4


	//----- nvinfo : EIATTR_CUDA_API_VERSION
	.align		4
        /*0000*/ 	.byte	0x04, 0x37
        /*0002*/ 	.short	(.L_81 - .L_80)
.L_80:
        /*0004*/ 	.word	0x00000082


	//----- nvinfo : EIATTR_KPARAM_INFO
	.align		4
.L_81:
        /*0008*/ 	.byte	0x04, 0x17
        /*000a*/ 	.short	(.L_83 - .L_82)
.L_82:
        /*000c*/ 	.word	0x00000000
        /*0010*/ 	.short	0x0005
        /*0012*/ 	.short	0x0028
        /*0014*/ 	.byte	0x00, 0xf0, 0x21, 0x00


	//----- nvinfo : EIATTR_KPARAM_INFO
	.align		4
.L_83:
        /*0018*/ 	.byte	0x04, 0x17
        /*001a*/ 	.short	(.L_85 - .L_84)
.L_84:
        /*001c*/ 	.word	0x00000000
        /*0020*/ 	.short	0x0004
        /*0022*/ 	.short	0x0020
        /*0024*/ 	.byte	0x00, 0xf5, 0x21, 0x00


	//----- nvinfo : EIATTR_KPARAM_INFO
	.align		4
.L_85:
        /*0028*/ 	.byte	0x04, 0x17
        /*002a*/ 	.short	(.L_87 - .L_86)
.L_86:
        /*002c*/ 	.word	0x00000000
        /*0030*/ 	.short	0x0003
        /*0032*/ 	.short	0x0018
        /*0034*/ 	.byte	0x00, 0xf5, 0x21, 0x00


	//----- nvinfo : EIATTR_KPARAM_INFO
	.align		4
.L_87:
        /*0038*/ 	.byte	0x04, 0x17
        /*003a*/ 	.short	(.L_89 - .L_88)
.L_88:
        /*003c*/ 	.word	0x00000000
        /*0040*/ 	.short	0x0002
        /*0042*/ 	.short	0x0010
        /*0044*/ 	.byte	0x00, 0xf5, 0x21, 0x00


	//----- nvinfo : EIATTR_KPARAM_INFO
	.align		4
.L_89:
        /*0048*/ 	.byte	0x04, 0x17
        /*004a*/ 	.short	(.L_91 - .L_90)
.L_90:
        /*004c*/ 	.word	0x00000000
        /*0050*/ 	.short	0x0001
        /*0052*/ 	.short	0x0008
        /*0054*/ 	.byte	0x00, 0xf5, 0x21, 0x00


	//----- nvinfo : EIATTR_KPARAM_INFO
	.align		4
.L_91:
        /*0058*/ 	.byte	0x04, 0x17
        /*005a*/ 	.short	(.L_93 - .L_92)
.L_92:
        /*005c*/ 	.word	0x00000000
        /*0060*/ 	.short	0x0000
        /*0062*/ 	.short	0x0000
        /*0064*/ 	.byte	0x00, 0xf0, 0x11, 0x00


	//----- nvinfo : EIATTR_SPARSE_MMA_MASK
	.align		4
.L_93:
        /*0068*/ 	.byte	0x03, 0x50
        /*006a*/ 	.short	0x0000


	//----- nvinfo : EIATTR_MAXREG_COUNT
	.align		4
        /*006c*/ 	.byte	0x03, 0x1b
        /*006e*/ 	.short	0x00ff


	//----- nvinfo : EIATTR_MERCURY_ISA_VERSION
	.align		4
        /*0070*/ 	.byte	0x03, 0x5f
        /*0072*/ 	.short	0x0101


	//----- nvinfo : EIATTR_VRC_CTA_INIT_COUNT
	.align		4
        /*0074*/ 	.byte	0x02, 0x4a
	.zero		1
	.zero		1


	//----- nvinfo : EIATTR_EXIT_INSTR_OFFSETS
	.align		4
        /*0078*/ 	.byte	0x04, 0x1c
        /*007a*/ 	.short	(.L_95 - .L_94)


	//   ....[0]....
.L_94:
        /*007c*/ 	.word	0x00000080


	//   ....[1]....
        /*0080*/ 	.word	0x000004a0


	//----- nvinfo : EIATTR_CBANK_PARAM_SIZE
	.align		4
.L_95:
        /*0084*/ 	.byte	0x03, 0x19
        /*0086*/ 	.short	0x0030


	//----- nvinfo : EIATTR_PARAM_CBANK
	.align		4
        /*0088*/ 	.byte	0x04, 0x0a
        /*008a*/ 	.short	(.L_97 - .L_96)
	.align		4
.L_96:
        /*008c*/ 	.word	index@(.nv.constant0._Z15project_helper1iPdS_S_S_d)
        /*0090*/ 	.short	0x0380
        /*0092*/ 	.short	0x0030


	//----- nvinfo : EIATTR_SW_WAR
	.align		4
.L_97:
        /*0094*/ 	.byte	0x04, 0x36
        /*0096*/ 	.short	(.L_99 - .L_98)
.L_98:
        /*0098*/ 	.word	0x00000008
.L_99:


//--------------------- .nv.info._Z14diffuse_helperiiPdS_ddd --------------------------
	.section	.nv.info._Z14diffuse_helperiiPdS_ddd,"",@"SHT_CUDA_INFO"
	.sectionflags	@""
	.align	4


	//----- nvinfo : EIATTR_CUDA_API_VERSION
	.align		4
        /*0000*/ 	.byte	0x04, 0x37
        /*0002*/ 	.short	(.L_101 - .L_100)
.L_100:
        /*0004*/ 	.word	0x00000082


	//----- nvinfo : EIATTR_KPARAM_INFO
	.align		4
.L_101:
        /*0008*/ 	.byte	0x04, 0x17
        /*000a*/ 	.short	(.L_103 - .L_102)
.L_102:
        /*000c*/ 	.word	0x00000000
        /*0010*/ 	.short	0x0006
        /*0012*/ 	.short	0x0028
        /*0014*/ 	.byte	0x00, 0xf0, 0x21, 0x00


	//----- nvinfo : EIATTR_KPARAM_INFO
	.align		4
.L_103:
        /*0018*/ 	.byte	0x04, 0x17
        /*001a*/ 	.short	(.L_105 - .L_104)
.L_104:
        /*001c*/ 	.word	0x00000000
        /*0020*/ 	.short	0x0005
        /*0022*/ 	.short	0x0020
        /*0024*/ 	.byte	0x00, 0xf0, 0x21, 0x00


	//----- nvinfo : EIATTR_KPARAM_INFO
	.align		4
.L_105:
        /*0028*/ 	.byte	0x04, 0x17
        /*002a*/ 	.short	(.L_107 - .L_106)
.L_106:
        /*002c*/ 	.word	0x00000000
        /*0030*/ 	.short	0x0004
        /*0032*/ 	.short	0x0018
        /*0034*/ 	.byte	0x00, 0xf0, 0x21, 0x00


	//----- nvinfo : EIATTR_KPARAM_INFO
	.align		4
.L_107:
        /*0038*/ 	.byte	0x04, 0x17
        /*003a*/ 	.short	(.L_109 - .L_108)
.L_108:
        /*003c*/ 	.word	0x00000000
        /*0040*/ 	.short	0x0003
        /*0042*/ 	.short	0x0010
        /*0044*/ 	.byte	0x00, 0xf5, 0x21, 0x00


	//----- nvinfo : EIATTR_KPARAM_INFO
	.align		4
.L_109:
        /*0048*/ 	.byte	0x04, 0x17
        /*004a*/ 	.short	(.L_111 - .L_110)
.L_110:
        /*004c*/ 	.word	0x00000000
        /*0050*/ 	.short	0x0002
        /*0052*/ 	.short	0x0008
        /*0054*/ 	.byte	0x00, 0xf5, 0x21, 0x00


	//----- nvinfo : EIATTR_KPARAM_INFO
	.align		4
.L_111:
        /*0058*/ 	.byte	0x04, 0x17
        /*005a*/ 	.short	(.L_113 - .L_112)
.L_112:
        /*005c*/ 	.word	0x00000000
        /*0060*/ 	.short	0x0001
        /*0062*/ 	.short	0x0004
        /*0064*/ 	.byte	0x00, 0xf0, 0x11, 0x00


	//----- nvinfo : EIATTR_KPARAM_INFO
	.align		4
.L_113:
        /*0068*/ 	.byte	0x04, 0x17
        /*006a*/ 	.short	(.L_115 - .L_114)
.L_114:
        /*006c*/ 	.word	0x00000000
        /*0070*/ 	.short	0x0000
        /*0072*/ 	.short	0x0000
        /*0074*/ 	.byte	0x00, 0xf0, 0x11, 0x00


	//----- nvinfo : EIATTR_SPARSE_MMA_MASK
	.align		4
.L_115:
        /*0078*/ 	.byte	0x03, 0x50
        /*007a*/ 	.short	0x0000


	//----- nvinfo : EIATTR_MAXREG_COUNT
	.align		4
        /*007c*/ 	.byte	0x03, 0x1b
        /*007e*/ 	.short	0x00ff


	//----- nvinfo : EIATTR_MERCURY_ISA_VERSION
	.align		4
        /*0080*/ 	.byte	0x03, 0x5f
        /*0082*/ 	.short	0x0101


	//----- nvinfo : EIATTR_VRC_CTA_INIT_COUNT
	.align		4
        /*0084*/ 	.byte	0x02, 0x4a
	.zero		1
	.zero		1


	//----- nvinfo : EIATTR_EXIT_INSTR_OFFSETS
	.align		4
        /*0088*/ 	.byte	0x04, 0x1c
        /*008a*/ 	.short	(.L_117 - .L_116)


	//   ....[0]....
.L_116:
        /*008c*/ 	.word	0x00000080


	//   ....[1]....
        /*0090*/ 	.word	0x000005f0


	//----- nvinfo : EIATTR_CRS_STACK_SIZE
	.align		4
.L_117:
        /*0094*/ 	.byte	0x04, 0x1e
        /*0096*/ 	.short	(.L_119 - .L_118)
.L_118:
        /*0098*/ 	.word	0x00000000


	//----- nvinfo : EIATTR_CBANK_PARAM_SIZE
	.align		4
.L_119:
        /*009c*/ 	.byte	0x03, 0x19
        /*009e*/ 	.short	0x0030


	//----- nvinfo : EIATTR_PARAM_CBANK
	.align		4
        /*00a0*/ 	.byte	0x04, 0x0a
        /*00a2*/ 	.short	(.L_121 - .L_120)
	.align		4
.L_120:
        /*00a4*/ 	.word	index@(.nv.constant0._Z14diffuse_helperiiPdS_ddd)
        /*00a8*/ 	.short	0x0380
        /*00aa*/ 	.short	0x0030


	//----- nvinfo : EIATTR_SW_WAR
	.align		4
.L_121:
        /*00ac*/ 	.byte	0x04, 0x36
        /*00ae*/ 	.short	(.L_123 - .L_122)
.L_122:
        /*00b0*/ 	.word	0x00000008
.L_123:


//--------------------- .nv.info._Z14set_bnd_helperiiPd --------------------------
	.section	.nv.info._Z14set_bnd_helperiiPd,"",@"SHT_CUDA_INFO"
	.sectionflags	@""
	.align	4


	//----- nvinfo : EIATTR_CUDA_API_VERSION
	.align		4
        /*0000*/ 	.byte	0x04, 0x37
        /*0002*/ 	.short	(.L_125 - .L_124)
.L_124:
        /*0004*/ 	.word	0x00000082


	//----- nvinfo : EIATTR_KPARAM_INFO
	.align		4
.L_125:
        /*0008*/ 	.byte	0x04, 0x17
        /*000a*/ 	.short	(.L_127 - .L_126)
.L_126:
        /*000c*/ 	.word	0x00000000
        /*0010*/ 	.short	0x0002
        /*0012*/ 	.short	0x0008
        /*0014*/ 	.byte	0x00, 0xf5, 0x21, 0x00


	//----- nvinfo : EIATTR_KPARAM_INFO
	.align		4
.L_127:
        /*0018*/ 	.byte	0x04, 0x17
        /*001a*/ 	.short	(.L_129 - .L_128)
.L_128:
        /*001c*/ 	.word	0x00000000
        /*0020*/ 	.short	0x0001
        /*0022*/ 	.short	0x0004
        /*0024*/ 	.byte	0x00, 0xf0, 0x11, 0x00


	//----- nvinfo : EIATTR_KPARAM_INFO
	.align		4
.L_129:
        /*0028*/ 	.byte	0x04, 0x17
        /*002a*/ 	.short	(.L_131 - .L_130)
.L_130:
        /*002c*/ 	.word	0x00000000
        /*0030*/ 	.short	0x0000
        /*0032*/ 	.short	0x0000
        /*0034*/ 	.byte	0x00, 0xf0, 0x11, 0x00


	//----- nvinfo : EIATTR_SPARSE_MMA_MASK
	.align		4
.L_131:
        /*0038*/ 	.byte	0x03, 0x50
        /*003a*/ 	.short	0x0000


	//----- nvinfo : EIATTR_MAXREG_COUNT
	.align		4
        /*003c*/ 	.byte	0x03, 0x1b
        /*003e*/ 	.short	0x00ff


	//----- nvinfo : EIATTR_MERCURY_ISA_VERSION
	.align		4
        /*0040*/ 	.byte	0x03, 0x5f
        /*0042*/ 	.short	0x0101


	//----- nvinfo : EIATTR_VRC_CTA_INIT_COUNT
	.align		4
        /*0044*/ 	.byte	0x02, 0x4a
	.zero		1
	.zero		1


	//----- nvinfo : EIATTR_EXIT_INSTR_OFFSETS
	.align		4
        /*0048*/ 	.byte	0x04, 0x1c
        /*004a*/ 	.short	(.L_133 - .L_132)


	//   ....[0]....
.L_132:
        /*004c*/ 	.word	0x00000070


	//   ....[1]....
        /*0050*/ 	.word	0x000002d0


	//----- nvinfo : EIATTR_CBANK_PARAM_SIZE
	.align		4
.L_133:
        /*0054*/ 	.byte	0x03, 0x19
        /*0056*/ 	.short	0x0010


	//----- nvinfo : EIATTR_PARAM_CBANK
	.align		4
        /*0058*/ 	.byte	0x04, 0x0a
        /*005a*/ 	.short	(.L_135 - .L_134)
	.align		4
.L_134:
        /*005c*/ 	.word	index@(.nv.constant0._Z14set_bnd_helperiiPd)
        /*0060*/ 	.short	0x0380
        /*0062*/ 	.short	0x0010


	//----- nvinfo : EIATTR_SW_WAR
	.align		4
.L_135:
        /*0064*/ 	.byte	0x04, 0x36
        /*0066*/ 	.short	(.L_137 - .L_136)
.L_136:
        /*0068*/ 	.word	0x00000008
.L_137:


//--------------------- .nv.info._Z10add_sourceiPdS_d --------------------------
	.section	.nv.info._Z10add_sourceiPdS_d,"",@"SHT_CUDA_INFO"
	.sectionflags	@""
	.align	4


	//----- nvinfo : EIATTR_CUDA_API_VERSION
	.align		4
        /*0000*/ 	.byte	0x04, 0x37
        /*0002*/ 	.short	(.L_139 - .L_138)
.L_138:
        /*0004*/ 	.word	0x00000082


	//----- nvinfo : EIATTR_KPARAM_INFO
	.align		4
.L_139:
        /*0008*/ 	.byte	0x04, 0x17
        /*000a*/ 	.short	(.L_141 - .L_140)
.L_140:
        /*000c*/ 	.word	0x00000000
        /*0010*/ 	.short	0x0003
        /*0012*/ 	.short	0x0018
        /*0014*/ 	.byte	0x00, 0xf0, 0x21, 0x00


	//----- nvinfo : EIATTR_KPARAM_INFO
	.align		4
.L_141:
        /*0018*/ 	.byte	0x04, 0x17
        /*001a*/ 	.short	(.L_143 - .L_142)
.L_142:
        /*001c*/ 	.word	0x00000000
        /*0020*/ 	.short	0x0002
        /*0022*/ 	.short	0x0010
        /*0024*/ 	.byte	0x00, 0xf5, 0x21, 0x00


	//----- nvinfo : EIATTR_KPARAM_INFO
	.align		4
.L_143:
        /*0028*/ 	.byte	0x04, 0x17
        /*002a*/ 	.short	(.L_145 - .L_144)
.L_144:
        /*002c*/ 	.word	0x00000000
        /*0030*/ 	.short	0x0001
        /*0032*/ 	.short	0x0008
        /*0034*/ 	.byte	0x00, 0xf5, 0x21, 0x00


	//----- nvinfo : EIATTR_KPARAM_INFO
	.align		4
.L_145:
        /*0038*/ 	.byte	0x04, 0x17
        /*003a*/ 	.short	(.L_147 - .L_146)
.L_146:
        /*003c*/ 	.word	0x00000000
        /*0040*/ 	.short	0x0000
        /*0042*/ 	.short	0x0000
        /*0044*/ 	.byte	0x00, 0xf0, 0x11, 0x00


	//----- nvinfo : EIATTR_SPARSE_MMA_MASK
	.align		4
.L_147:
        /*0048*/ 	.byte	0x03, 0x50
        /*004a*/ 	.short	0x0000


	//----- nvinfo : EIATTR_MAXREG_COUNT
	.align		4
        /*004c*/ 	.byte	0x03, 0x1b
        /*004e*/ 	.short	0x00ff


	//----- nvinfo : EIATTR_MERCURY_ISA_VERSION
	.align		4
        /*0050*/ 	.byte	0x03, 0x5f
        /*0052*/ 	.short	0x0101


	//----- nvinfo : EIATTR_VRC_CTA_INIT_COUNT
	.align		4
        /*0054*/ 	.byte	0x02, 0x4a
	.zero		1
	.zero		1


	//----- nvinfo : EIATTR_EXIT_INSTR_OFFSETS
	.align		4
        /*0058*/ 	.byte	0x04, 0x1c
        /*005a*/ 	.short	(.L_149 - .L_148)


	//   ....[0]....
.L_148:
        /*005c*/ 	.word	0x00000090


	//   ....[1]....
        /*0060*/ 	.word	0x00000140


	//----- nvinfo : EIATTR_CBANK_PARAM_SIZE
	.align		4
.L_149:
        /*0064*/ 	.byte	0x03, 0x19
        /*0066*/ 	.short	0x0020


	//----- nvinfo : EIATTR_PARAM_CBANK
	.align		4
        /*0068*/ 	.byte	0x04, 0x0a
        /*006a*/ 	.short	(.L_151 - .L_150)
	.align		4
.L_150:
        /*006c*/ 	.word	index@(.nv.constant0._Z10add_sourceiPdS_d)
        /*0070*/ 	.short	0x0380
        /*0072*/ 	.short	0x0020


	//----- nvinfo : EIATTR_SW_WAR
	.align		4
.L_151:
        /*0074*/ 	.byte	0x04, 0x36
        /*0076*/ 	.short	(.L_153 - .L_152)
.L_152:
        /*0078*/ 	.word	0x00000008
.L_153:


//--------------------- .nv.callgraph             --------------------------
	.section	.nv.callgraph,"",@"SHT_CUDA_CALLGRAPH"
	.align	4
	.sectionentsize	8
	.align		4
        /*0000*/ 	.word	0x00000000
	.align		4
        /*0004*/ 	.word	0xffffffff
	.align		4
        /*0008*/ 	.word	0x00000000
	.align		4
        /*000c*/ 	.word	0xfffffffe
	.align		4
        /*0010*/ 	.word	0x00000000
	.align		4
        /*0014*/ 	.word	0xfffffffd
	.align		4
        /*0018*/ 	.word	0x00000000
	.align		4
        /*001c*/ 	.word	0xfffffffc


//--------------------- .text._Z15project_helper3iPdS_S_S_d --------------------------
	.section	.text._Z15project_helper3iPdS_S_S_d,"ax",@progbits
	.align	128
        .global         _Z15project_helper3iPdS_S_S_d
        .type           _Z15project_helper3iPdS_S_S_d,@function
        .size           _Z15project_helper3iPdS_S_S_d,(.L_x_22 - _Z15project_helper3iPdS_S_S_d)
        .other          _Z15project_helper3iPdS_S_S_d,@"STO_CUDA_ENTRY STV_DEFAULT"
_Z15project_helper3iPdS_S_S_d:
.text._Z15project_helper3iPdS_S_S_d:
[----:B------:R-:W-:Y:S01]  /*0000*/  LDC R1, c[0x0][0x37c] ;  /* 0x0000df00ff017b82 */ /* 0x000fe20000000800 */
[----:B------:R-:W0:Y:S07]  /*0010*/  S2R R18, SR_TID.X ;  /* 0x0000000000127919 */ /* 0x000e2e0000002100 */
[----:B------:R-:W0:Y:S08]  /*0020*/  S2UR UR4, SR_CTAID.X ;  /* 0x00000000000479c3 */ /* 0x000e300000002500 */
[----:B------:R-:W0:Y:S08]  /*0030*/  LDC R3, c[0x0][0x360] ;  /* 0x0000d800ff037b82 */ /* 0x000e300000000800 */
[----:B------:R-:W1:Y:S01]  /*0040*/  LDC R5, c[0x0][0x380] ;  /* 0x0000e000ff057b82 */ /* 0x000e620000000800 */
[----:B0-----:R-:W-:-:S02]  /*0050*/  IMAD R18, R3, UR4, R18 ;  /* 0x0000000403127c24 */ /* 0x001fc4000f8e0212 */
[----:B-1----:R-:W-:-:S05]  /*0060*/  IMAD R3, R5, R5, RZ ;  /* 0x0000000505037224 */ /* 0x002fca00078e02ff */
[----:B------:R-:W-:-:S13]  /*0070*/  ISETP.GT.AND P0, PT, R18, R3, PT ;  /* 0x000000031200720c */ /* 0x000fda0003f04270 */
[----:B------:R-:W-:Y:S05]  /*0080*/  @P0 EXIT ;  /* 0x000000000000094d */ /* 0x000fea0003800000 */
[----:B------:R-:W-:Y:S01]  /*0090*/  IABS R7, R5 ;  /* 0x0000000500077213 */ /* 0x000fe20000000000 */
[----:B------:R-:W0:Y:S01]  /*00a0*/  LDCU.64 UR6, c[0x0][0x398] ;  /* 0x00007300ff0677ac */ /* 0x000e220008000a00 */
[----:B------:R-:W-:Y:S02]  /*00b0*/  VIADD R17, R5, 0x2 ;  /* 0x0000000205117836 */ /* 0x000fe40000000000 */
[----:B------:R-:W1:Y:S01]  /*00c0*/  I2F.RP R0, R7 ;  /* 0x0000000700007306 */ /* 0x000e620000209400 */
[----:B------:R-:W2:Y:S07]  /*00d0*/  LDCU.64 UR4, c[0x0][0x358] ;  /* 0x00006b00ff0477ac */ /* 0x000eae0008000a00 */
[----:B-1----:R-:W1:Y:S02]  /*00e0*/  MUFU.RCP R0, R0 ;  /* 0x0000000000007308 */ /* 0x002e640000001000 */
[----:B-1----:R-:W-:-:S06]  /*00f0*/  VIADD R2, R0, 0xffffffe ;  /* 0x0ffffffe00027836 */ /* 0x002fcc0000000000 */
[----:B------:R1:W3:Y:S02]  /*0100*/  F2I.FTZ.U32.TRUNC.NTZ R3, R2 ;  /* 0x0000000200037305 */ /* 0x0002e4000021f000 */
[----:B-1----:R-:W-:Y:S02]  /*0110*/  IMAD.MOV.U32 R2, RZ, RZ, RZ ;  /* 0x000000ffff027224 */ /* 0x002fe400078e00ff */
[----:B---3--:R-:W-:-:S04]  /*0120*/  IMAD.MOV R4, RZ, RZ, -R3 ;  /* 0x000000ffff047224 */ /* 0x008fc800078e0a03 */
[----:B------:R-:W-:Y:S01]  /*0130*/  IMAD R9, R4, R7, RZ ;  /* 0x0000000704097224 */ /* 0x000fe200078e02ff */
[----:B------:R-:W-:-:S03]  /*0140*/  IABS R4, R18 ;  /* 0x0000001200047213 */ /* 0x000fc60000000000 */
[----:B------:R-:W-:-:S06]  /*0150*/  IMAD.HI.U32 R3, R3, R9, R2 ;  /* 0x0000000903037227 */ /* 0x000fcc00078e0002 */
[----:B------:R-:W-:-:S04]  /*0160*/  IMAD.HI.U32 R3, R3, R4, RZ ;  /* 0x0000000403037227 */ /* 0x000fc800078e00ff */
[----:B------:R-:W-:-:S04]  /*0170*/  IMAD.MOV R0, RZ, RZ, -R3 ;  /* 0x000000ffff007224 */ /* 0x000fc800078e0a03 */
[----:B------:R-:W-:-:S05]  /*0180*/  IMAD R0, R7, R0, R4 ;  /* 0x0000000007007224 */ /* 0x000fca00078e0204 */
[----:B------:R-:W-:-:S13]  /*0190*/  ISETP.GT.U32.AND P1, PT, R7, R0, PT ;  /* 0x000000000700720c */ /* 0x000fda0003f24070 */
[----:B------:R-:W-:Y:S02]  /*01a0*/  @!P1 IMAD.IADD R0, R0, 0x1, -R7 ;  /* 0x0000000100009824 */ /* 0x000fe400078e0a07 */
[----:B------:R-:W-:Y:S01]  /*01b0*/  @!P1 VIADD R3, R3, 0x1 ;  /* 0x0000000103039836 */ /* 0x000fe20000000000 */
[----:B------:R-:W-:Y:S02]  /*01c0*/  ISETP.NE.AND P1, PT, R5, RZ, PT ;  /* 0x000000ff0500720c */ /* 0x000fe40003f25270 */
[----:B------:R-:W-:Y:S02]  /*01d0*/  ISETP.GE.U32.AND P0, PT, R0, R7, PT ;  /* 0x000000070000720c */ /* 0x000fe40003f06070 */
[----:B------:R-:W-:Y:S01]  /*01e0*/  LOP3.LUT R0, R18, R5, RZ, 0x3c, !PT ;  /* 0x0000000512007212 */ /* 0x000fe200078e3cff */
[----:B------:R-:W1:Y:S03]  /*01f0*/  LDC.64 R6, c[0x0][0x398] ;  /* 0x0000e600ff067b82 */ /* 0x000e660000000a00 */
[----:B------:R-:W-:-:S07]  /*0200*/  ISETP.GE.AND P2, PT, R0, RZ, PT ;  /* 0x000000ff0000720c */ /* 0x000fce0003f46270 */
[----:B------:R-:W-:-:S06]  /*0210*/  @P0 VIADD R3, R3, 0x1 ;  /* 0x0000000103030836 */ /* 0x000fcc0000000000 */
[----:B------:R-:W-:Y:S01]  /*0220*/  @!P2 IMAD.MOV R3, RZ, RZ, -R3 ;  /* 0x000000ffff03a224 */ /* 0x000fe200078e0a03 */
[----:B------:R-:W-:-:S05]  /*0230*/  @!P1 LOP3.LUT R3, RZ, R5, RZ, 0x33, !PT ;  /* 0x00000005ff039212 */ /* 0x000fca00078e33ff */
[----:B------:R-:W-:Y:S02]  /*0240*/  IMAD.MOV R0, RZ, RZ, -R3 ;  /* 0x000000ffff007224 */ /* 0x000fe400078e0a03 */
[----:B------:R-:W-:Y:S02]  /*0250*/  IMAD R19, R3, R17, R17 ;  /* 0x0000001103137224 */ /* 0x000fe400078e0211 */
[----:B------:R-:W-:-:S04]  /*0260*/  IMAD R18, R5, R0, R18 ;  /* 0x0000000005127224 */ /* 0x000fc800078e0212 */
[C---:B------:R-:W-:Y:S01]  /*0270*/  IMAD.IADD R21, R18.reuse, 0x1, R19 ;  /* 0x0000000112157824 */ /* 0x040fe200078e0213 */
[----:B------:R-:W-:Y:S02]  /*0280*/  SHF.R.S32.HI R20, RZ, 0x1f, R18 ;  /* 0x0000001fff147819 */ /* 0x000fe40000011412 */
[----:B------:R-:W-:Y:S01]  /*0290*/  IADD3 R0, P0, PT, R18, R19, RZ ;  /* 0x0000001312007210 */ /* 0x000fe20007f1e0ff */
[----:B-1----:R-:W-:-:S03]  /*02a0*/  IMAD.WIDE R6, R21, 0x8, R6 ;  /* 0x0000000815067825 */ /* 0x002fc600078e0206 */
[----:B------:R-:W-:Y:S02]  /*02b0*/  LEA.HI.X.SX32 R3, R19, R20, 0x1, P0 ;  /* 0x0000001413037211 */ /* 0x000fe400000f0eff */
[C---:B0-----:R-:W-:Y:S01]  /*02c0*/  LEA R12, P0, R0.reuse, UR6, 0x3 ;  /* 0x00000006000c7c11 */ /* 0x041fe2000f8018ff */
[----:B--2---:R-:W2:Y:S01]  /*02d0*/  LDG.E.64 R6, desc[UR4][R6.64] ;  /* 0x0000000406067981 */ /* 0x004ea2000c1e1b00 */
[----:B------:R-:W0:Y:S02]  /*02e0*/  LDCU UR6, c[0x0][0x3ac] ;  /* 0x00007580ff0677ac */ /* 0x000e240008000800 */
[----:B------:R-:W-:Y:S02]  /*02f0*/  LEA.HI.X R13, R0, UR7, R3, 0x3, P0 ;  /* 0x00000007000d7c11 */ /* 0x000fe400080f1c03 */
[----:B------:R-:W1:Y:S03]  /*0300*/  LDC.64 R2, c[0x0][0x3a8] ;  /* 0x0000ea00ff027b82 */ /* 0x000e660000000a00 */
[----:B------:R-:W2:Y:S01]  /*0310*/  LDG.E.64 R4, desc[UR4][R12.64+0x10] ;  /* 0x000010040c047981 */ /* 0x000ea2000c1e1b00 */
[----:B0-----:R-:W1:Y:S01]  /*0320*/  MUFU.RCP64H R9, UR6 ;  /* 0x0000000600097d08 */ /* 0x001e620008001800 */
[----:B------:R-:W-:-:S06]  /*0330*/  IMAD.MOV.U32 R8, RZ, RZ, 0x1 ;  /* 0x00000001ff087424 */ /* 0x000fcc00078e00ff */
[----:B-1----:R-:W-:-:S08]  /*0340*/  DFMA R10, R8, -R2, 1 ;  /* 0x3ff00000080a742b */ /* 0x002fd00000000802 */
[----:B------:R-:W-:-:S08]  /*0350*/  DFMA R10, R10, R10, R10 ;  /* 0x0000000a0a0a722b */ /* 0x000fd0000000000a */
[----:B------:R-:W-:-:S08]  /*0360*/  DFMA R10, R8, R10, R8 ;  /* 0x0000000a080a722b */ /* 0x000fd00000000008 */
[----:B------:R-:W-:-:S08]  /*0370*/  DFMA R8, R10, -R2, 1 ;  /* 0x3ff000000a08742b */ /* 0x000fd00000000802 */
[----:B------:R-:W-:Y:S01]  /*0380*/  DFMA R8, R10, R8, R10 ;  /* 0x000000080a08722b */ /* 0x000fe2000000000a */
[----:B------:R-:W-:Y:S01]  /*0390*/  BSSY.RECONVERGENT B0, `(.L_x_0) ;  /* 0x0000010000007945 */ /* 0x000fe20003800200 */
[----:B--2---:R-:W-:-:S08]  /*03a0*/  DADD R4, R4, -R6 ;  /* 0x0000000004047229 */ /* 0x004fd00000000806 */
[----:B------:R-:W-:-:S08]  /*03b0*/  DMUL R6, R4, 0.5 ;  /* 0x3fe0000004067828 */ /* 0x000fd00000000000 */
[----:B------:R-:W-:-:S08]  /*03c0*/  DMUL R4, R6, R8 ;  /* 0x0000000806047228 */ /* 0x000fd00000000000 */
[----:B------:R-:W-:-:S08]  /*03d0*/  DFMA R2, R4, -R2, R6 ;  /* 0x800000020402722b */ /* 0x000fd00000000006 */
[----:B------:R-:W-:Y:S01]  /*03e0*/  DFMA R2, R8, R2, R4 ;  /* 0x000000020802722b */ /* 0x000fe20000000004 */
[----:B------:R-:W0:Y:S01]  /*03f0*/  LDC R5, c[0x0][0x3ac] ;  /* 0x0000eb00ff057b82 */ /* 0x000e220000000800 */
[----:B------:R-:W-:-:S08]  /*0400*/  FSETP.GEU.AND P1, PT, |R7|, 6.5827683646048100446e-37, PT ;  /* 0x036000000700780b */ /* 0x000fd00003f2e200 */
[----:B------:R-:W-:-:S05]  /*0410*/  FFMA R0, RZ, UR6, R3 ;  /* 0x00000006ff007c23 */ /* 0x000fca0008000003 */
[----:B------:R-:W-:Y:S01]  /*0420*/  FSETP.GT.AND P0, PT, |R0|, 1.469367938527859385e-39, PT ;  /* 0x001000000000780b */ /* 0x000fe20003f04200 */
[----:B------:R-:W1:-:S12]  /*0430*/  LDCU UR6, c[0x0][0x3a8] ;  /* 0x00007500ff0677ac */ /* 0x000e580008000800 */
[----:B------:R-:W-:Y:S05]  /*0440*/  @P0 BRA P1, `(.L_x_1) ;  /* 0x0000000000100947 */ /* 0x000fea0000800000 */
[----:B------:R-:W-:-:S07]  /*0450*/  MOV R16, 0x470 ;  /* 0x0000047000107802 */ /* 0x000fce0000000f00 */
[----:B01----:R-:W-:Y:S05]  /*0460*/  CALL.REL.NOINC `($__internal_0_$__cuda_sm20_div_rn_f64_full) ;  /* 0x0000000000d47944 */ /* 0x003fea0003c00000 */
[----:B------:R-:W-:Y:S02]  /*0470*/  IMAD.MOV.U32 R2, RZ, RZ, R10 ;  /* 0x000000ffff027224 */ /* 0x000fe400078e000a */
[----:B------:R-:W-:-:S07]  /*0480*/  IMAD.MOV.U32 R3, RZ, RZ, R11 ;  /* 0x000000ffff037224 */ /* 0x000fce00078e000b */
.L_x_1:
[----:B-1----:R-:W-:Y:S05]  /*0490*/  BSYNC.RECONVERGENT B0 ;  /* 0x0000000000007941 */ /* 0x002fea0003800200 */
.L_x_0:
[----:B------:R-:W1:Y:S01]  /*04a0*/  LDC.64 R6, c[0x0][0x388] ;  /* 0x0000e200ff067b82 */ /* 0x000e620000000a00 */
[----:B------:R-:W2:Y:S01]  /*04b0*/  LDCU.64 UR8, c[0x0][0x398] ;  /* 0x00007300ff0877ac */ /* 0x000ea20008000a00 */
[----:B------:R-:W-:Y:S01]  /*04c0*/  IMAD.IADD R19, R17, 0x1, R19 ;  /* 0x0000000111137824 */ /* 0x000fe200078e0213 */
[----:B------:R-:W3:Y:S01]  /*04d0*/  LDCU UR7, c[0x0][0x3ac] ;  /* 0x00007580ff0777ac */ /* 0x000ee20008000800 */
[----:B-1----:R-:W-:-:S05]  /*04e0*/  IMAD.WIDE R6, R21, 0x8, R6 ;  /* 0x0000000815067825 */ /* 0x002fca00078e0206 */
[----:B------:R-:W4:Y:S01]  /*04f0*/  LDG.E.64 R8, desc[UR4][R6.64+0x8] ;  /* 0x0000080406087981 */ /* 0x000f22000c1e1b00 */
[----:B------:R-:W-:Y:S01]  /*0500*/  IMAD R17, R17, -0x2, R19 ;  /* 0xfffffffe11117824 */ /* 0x000fe200078e0213 */
[----:B------:R-:W-:-:S04]  /*0510*/  IADD3 R0, P0, PT, R18, R19, RZ ;  /* 0x0000001312007210 */ /* 0x000fc80007f1e0ff */
[----:B------:R-:W-:Y:S02]  /*0520*/  IADD3 R18, P1, PT, R18, R17, RZ ;  /* 0x0000001112127210 */ /* 0x000fe40007f3e0ff */
[-C--:B------:R-:W-:Y:S02]  /*0530*/  LEA.HI.X.SX32 R19, R19, R20.reuse, 0x1, P0 ;  /* 0x0000001413137211 */ /* 0x080fe400000f0eff */
[----:B------:R-:W-:Y:S02]  /*0540*/  LEA.HI.X.SX32 R17, R17, R20, 0x1, P1 ;  /* 0x0000001411117211 */ /* 0x000fe400008f0eff */
[----:B--2---:R-:W-:Y:S02]  /*0550*/  LEA R10, P1, R18, UR8, 0x3 ;  /* 0x00000008120a7c11 */ /* 0x004fe4000f8218ff */
[----:B------:R-:W-:Y:S02]  /*0560*/  LEA R12, P0, R0, UR8, 0x3 ;  /* 0x00000008000c7c11 */ /* 0x000fe4000f8018ff */
[----:B------:R-:W-:-:S02]  /*0570*/  LEA.HI.X R11, R18, UR9, R17, 0x3, P1 ;  /* 0x00000009120b7c11 */ /* 0x000fc400088f1c11 */
[----:B------:R-:W-:Y:S01]  /*0580*/  LEA.HI.X R13, R0, UR9, R19, 0x3, P0 ;  /* 0x00000009000d7c11 */ /* 0x000fe200080f1c13 */
[----:B------:R-:W1:Y:S01]  /*0590*/  LDC.64 R16, c[0x0][0x3a8] ;  /* 0x0000ea00ff107b82 */ /* 0x000e620000000a00 */
[----:B---3--:R-:W1:Y:S01]  /*05a0*/  MUFU.RCP64H R15, UR7 ;  /* 0x00000007000f7d08 */ /* 0x008e620008001800 */
[----:B------:R-:W-:Y:S01]  /*05b0*/  IMAD.MOV.U32 R14, RZ, RZ, 0x1 ;  /* 0x00000001ff0e7424 */ /* 0x000fe200078e00ff */
[----:B----4-:R-:W-:-:S07]  /*05c0*/  DADD R8, R8, -R2 ;  /* 0x0000000008087229 */ /* 0x010fce0000000802 */
[----:B------:R2:W-:Y:S04]  /*05d0*/  STG.E.64 desc[UR4][R6.64+0x8], R8 ;  /* 0x0000080806007986 */ /* 0x0005e8000c101b04 */
[----:B------:R-:W3:Y:S04]  /*05e0*/  LDG.E.64 R2, desc[UR4][R12.64+0x8] ;  /* 0x000008040c027981 */ /* 0x000ee8000c1e1b00 */
[----:B------:R-:W3:Y:S01]  /*05f0*/  LDG.E.64 R10, desc[UR4][R10.64+0x8] ;  /* 0x000008040a0a7981 */ /* 0x000ee2000c1e1b00 */
[----:B-1----:R-:W-:Y:S01]  /*0600*/  DFMA R18, R14, -R16, 1 ;  /* 0x3ff000000e12742b */ /* 0x002fe20000000810 */
[----:B------:R-:W-:Y:S07]  /*0610*/  BSSY.RECONVERGENT B0, `(.L_x_2) ;  /* 0x0000014000007945 */ /* 0x000fee0003800200 */
[----:B------:R-:W-:-:S08]  /*0620*/  DFMA R18, R18, R18, R18 ;  /* 0x000000121212722b */ /* 0x000fd00000000012 */
[----:B------:R-:W-:-:S08]  /*0630*/  DFMA R18, R14, R18, R14 ;  /* 0x000000120e12722b */ /* 0x000fd0000000000e */
[----:B------:R-:W-:-:S08]  /*0640*/  DFMA R14, R18, -R16, 1 ;  /* 0x3ff00000120e742b */ /* 0x000fd00000000810 */
[----:B------:R-:W-:Y:S02]  /*0650*/  DFMA R14, R18, R14, R18 ;  /* 0x0000000e120e722b */ /* 0x000fe40000000012 */
[----:B---3--:R-:W-:-:S08]  /*0660*/  DADD R2, R2, -R10 ;  /* 0x0000000002027229 */ /* 0x008fd0000000080a */
[----:B--2---:R-:W-:-:S08]  /*0670*/  DMUL R8, R2, 0.5 ;  /* 0x3fe0000002087828 */ /* 0x004fd00000000000 */
[----:B------:R-:W-:Y:S02]  /*0680*/  DMUL R2, R14, R8 ;  /* 0x000000080e027228 */ /* 0x000fe40000000000 */
[----:B------:R-:W-:-:S06]  /*0690*/  FSETP.GEU.AND P1, PT, |R9|, 6.5827683646048100446e-37, PT ;  /* 0x036000000900780b */ /* 0x000fcc0003f2e200 */
[----:B------:R-:W-:-:S08]  /*06a0*/  DFMA R6, R2, -R16, R8 ;  /* 0x800000100206722b */ /* 0x000fd00000000008 */
[----:B------:R-:W-:-:S10]  /*06b0*/  DFMA R2, R14, R6, R2 ;  /* 0x000000060e02722b */ /* 0x000fd40000000002 */
[----:B------:R-:W-:-:S05]  /*06c0*/  FFMA R0, RZ, UR7, R3 ;  /* 0x00000007ff007c23 */ /* 0x000fca0008000003 */
[----:B------:R-:W-:-:S13]  /*06d0*/  FSETP.GT.AND P0, PT, |R0|, 1.469367938527859385e-39, PT ;  /* 0x001000000000780b */ /* 0x000fda0003f04200 */
[----:B------:R-:W-:Y:S05]  /*06e0*/  @P0 BRA P1, `(.L_x_3) ;  /* 0x0000000000180947 */ /* 0x000fea0000800000 */
[----:B------:R-:W-:Y:S01]  /*06f0*/  IMAD.MOV.U32 R6, RZ, RZ, R8 ;  /* 0x000000ffff067224 */ /* 0x000fe200078e0008 */
[----:B------:R-:W-:Y:S01]  /*0700*/  MOV R16, 0x730 ;  /* 0x0000073000107802 */ /* 0x000fe20000000f00 */
[----:B------:R-:W-:-:S07]  /*0710*/  IMAD.MOV.U32 R7, RZ, RZ, R9 ;  /* 0x000000ffff077224 */ /* 0x000fce00078e0009 */
[----:B0-----:R-:W-:Y:S05]  /*0720*/  CALL.REL.NOINC `($__internal_0_$__cuda_sm20_div_rn_f64_full) ;  /* 0x0000000000247944 */ /* 0x001fea0003c00000 */
[----:B------:R-:W-:Y:S02]  /*0730*/  IMAD.MOV.U32 R2, RZ, RZ, R10 ;  /* 0x000000ffff027224 */ /* 0x000fe400078e000a */
[----:B------:R-:W-:-:S07]  /*0740*/  IMAD.MOV.U32 R3, RZ, RZ, R11 ;  /* 0x000000ffff037224 */ /* 0x000fce00078e000b */
.L_x_3:
[----:B------:R-:W-:Y:S05]  /*0750*/  BSYNC.RECONVERGENT B0 ;  /* 0x0000000000007941 */ /* 0x000fea0003800200 */
.L_x_2:
[----:B0-----:R-:W0:Y:S02]  /*0760*/  LDC.64 R4, c[0x0][0x390] ;  /* 0x0000e400ff047b82 */ /* 0x001e240000000a00 */
[----:B0-----:R-:W-:-:S05]  /*0770*/  IMAD.WIDE R4, R21, 0x8, R4 ;  /* 0x0000000815047825 */ /* 0x001fca00078e0204 */
[----:B------:R-:W2:Y:S02]  /*0780*/  LDG.E.64 R6, desc[UR4][R4.64+0x8] ;  /* 0x0000080404067981 */ /* 0x000ea4000c1e1b00 */
[----:B--2---:R-:W-:-:S07]  /*0790*/  DADD R6, R6, -R2 ;  /* 0x0000000006067229 */ /* 0x004fce0000000802 */
[----:B------:R-:W-:Y:S01]  /*07a0*/  STG.E.64 desc[UR4][R4.64+0x8], R6 ;  /* 0x0000080604007986 */ /* 0x000fe2000c101b04 */
[----:B------:R-:W-:Y:S05]  /*07b0*/  EXIT ;  /* 0x000000000000794d */ /* 0x000fea0003800000 */
        .weak           $__internal_0_$__cuda_sm20_div_rn_f64_full
        .type           $__internal_0_$__cuda_sm20_div_rn_f64_full,@function
        .size           $__internal_0_$__cuda_sm20_div_rn_f64_full,(.L_x_22 - $__internal_0_$__cuda_sm20_div_rn_f64_full)
$__internal_0_$__cuda_sm20_div_rn_f64_full:
[C---:B------:R-:W-:Y:S01]  /*07c0*/  FSETP.GEU.AND P0, PT, |R5|.reuse, 1.469367938527859385e-39, PT ;  /* 0x001000000500780b */ /* 0x040fe20003f0e200 */
[----:B------:R-:W-:Y:S01]  /*07d0*/  IMAD.U32 R4, RZ, RZ, UR6 ;  /* 0x00000006ff047e24 */ /* 0x000fe2000f8e00ff */
[----:B------:R-:W-:Y:S01]  /*07e0*/  LOP3.LUT R0, R5, 0x800fffff, RZ, 0xc0, !PT ;  /* 0x800fffff05007812 */ /* 0x000fe200078ec0ff */
[----:B------:R-:W-:Y:S01]  /*07f0*/  IMAD.U32 R2, RZ, RZ, UR6 ;  /* 0x00000006ff027e24 */ /* 0x000fe2000f8e00ff */
[C---:B------:R-:W-:Y:S01]  /*0800*/  FSETP.GEU.AND P2, PT, |R7|.reuse, 1.469367938527859385e-39, PT ;  /* 0x001000000700780b */ /* 0x040fe20003f4e200 */
[----:B------:R-:W-:Y:S01]  /*0810*/  IMAD.MOV.U32 R8, RZ, RZ, 0x1 ;  /* 0x00000001ff087424 */ /* 0x000fe200078e00ff */
[----:B------:R-:W-:Y:S01]  /*0820*/  LOP3.LUT R3, R0, 0x3ff00000, RZ, 0xfc, !PT ;  /* 0x3ff0000000037812 */ /* 0x000fe200078efcff */
[----:B------:R-:W-:Y:S01]  /*0830*/  IMAD.MOV.U32 R0, RZ, RZ, 0x1ca00000 ;  /* 0x1ca00000ff007424 */ /* 0x000fe200078e00ff */
[----:B------:R-:W-:Y:S01]  /*0840*/  LOP3.LUT R22, R7, 0x7ff00000, RZ, 0xc0, !PT ;  /* 0x7ff0000007167812 */ /* 0x000fe200078ec0ff */
[----:B------:R-:W-:Y:S01]  /*0850*/  BSSY.RECONVERGENT B1, `(.L_x_4) ;  /* 0x000004f000017945 */ /* 0x000fe20003800200 */
[----:B------:R-:W-:-:S03]  /*0860*/  LOP3.LUT R23, R5, 0x7ff00000, RZ, 0xc0, !PT ;  /* 0x7ff0000005177812 */ /* 0x000fc600078ec0ff */
[----:B------:R-:W-:Y:S01]  /*0870*/  @!P0 DMUL R2, R4, 8.98846567431157953865e+307 ;  /* 0x7fe0000004028828 */ /* 0x000fe20000000000 */
[C---:B------:R-:W-:Y:S01]  /*0880*/  ISETP.GE.U32.AND P1, PT, R22.reuse, R23, PT ;  /* 0x000000171600720c */ /* 0x040fe20003f26070 */
[----:B------:R-:W-:Y:S02]  /*0890*/  IMAD.MOV.U32 R24, RZ, RZ, R22 ;  /* 0x000000ffff187224 */ /* 0x000fe400078e0016 */
[----:B------:R-:W-:Y:S02]  /*08a0*/  @!P2 LOP3.LUT R13, R5, 0x7ff00000, RZ, 0xc0, !PT ;  /* 0x7ff00000050da812 */ /* 0x000fe400078ec0ff */
[----:B------:R-:W0:Y:S02]  /*08b0*/  MUFU.RCP64H R9, R3 ;  /* 0x0000000300097308 */ /* 0x000e240000001800 */
[----:B------:R-:W-:Y:S02]  /*08c0*/  @!P2 ISETP.GE.U32.AND P3, PT, R22, R13, PT ;  /* 0x0000000d1600a20c */ /* 0x000fe40003f66070 */
[----:B------:R-:W-:-:S02]  /*08d0*/  @!P0 LOP3.LUT R23, R3, 0x7ff00000, RZ, 0xc0, !PT ;  /* 0x7ff0000003178812 */ /* 0x000fc400078ec0ff */
[----:B------:R-:W-:-:S04]  /*08e0*/  @!P2 SEL R13, R0, 0x63400000, !P3 ;  /* 0x63400000000da807 */ /* 0x000fc80005800000 */
[----:B------:R-:W-:-:S04]  /*08f0*/  @!P2 LOP3.LUT R14, R13, 0x80000000, R7, 0xf8, !PT ;  /* 0x800000000d0ea812 */ /* 0x000fc800078ef807 */
[----:B------:R-:W-:Y:S01]  /*0900*/  @!P2 LOP3.LUT R15, R14, 0x100000, RZ, 0xfc, !PT ;  /* 0x001000000e0fa812 */ /* 0x000fe200078efcff */
[----:B------:R-:W-:Y:S01]  /*0910*/  @!P2 IMAD.MOV.U32 R14, RZ, RZ, RZ ;  /* 0x000000ffff0ea224 */ /* 0x000fe200078e00ff */
[----:B0-----:R-:W-:-:S08]  /*0920*/  DFMA R10, R8, -R2, 1 ;  /* 0x3ff00000080a742b */ /* 0x001fd00000000802 */
[----:B------:R-:W-:-:S08]  /*0930*/  DFMA R10, R10, R10, R10 ;  /* 0x0000000a0a0a722b */ /* 0x000fd0000000000a */
[----:B------:R-:W-:Y:S01]  /*0940*/  DFMA R10, R8, R10, R8 ;  /* 0x0000000a080a722b */ /* 0x000fe20000000008 */
[----:B------:R-:W-:Y:S01]  /*0950*/  SEL R9, R0, 0x63400000, !P1 ;  /* 0x6340000000097807 */ /* 0x000fe20004800000 */
[----:B------:R-:W-:-:S03]  /*0960*/  IMAD.MOV.U32 R8, RZ, RZ, R6 ;  /* 0x000000ffff087224 */ /* 0x000fc600078e0006 */
[----:B------:R-:W-:-:S03]  /*0970*/  LOP3.LUT R9, R9, 0x800fffff, R7, 0xf8, !PT ;  /* 0x800fffff09097812 */ /* 0x000fc600078ef807 */
[----:B------:R-:W-:-:S03]  /*0980*/  DFMA R12, R10, -R2, 1 ;  /* 0x3ff000000a0c742b */ /* 0x000fc60000000802 */
[----:B------:R-:W-:-:S05]  /*0990*/  @!P2 DFMA R8, R8, 2, -R14 ;  /* 0x400000000808a82b */ /* 0x000fca000000080e */
[----:B------:R-:W-:-:S05]  /*09a0*/  DFMA R12, R10, R12, R10 ;  /* 0x0000000c0a0c722b */ /* 0x000fca000000000a */
[----:B------:R-:W-:-:S03]  /*09b0*/  @!P2 LOP3.LUT R24, R9, 0x7ff00000, RZ, 0xc0, !PT ;  /* 0x7ff000000918a812 */ /* 0x000fc600078ec0ff */
[----:B------:R-:W-:Y:S02]  /*09c0*/  DMUL R10, R12, R8 ;  /* 0x000000080c0a7228 */ /* 0x000fe40000000000 */
[----:B------:R-:W-:-:S05]  /*09d0*/  VIADD R25, R24, 0xffffffff ;  /* 0xffffffff18197836 */ /* 0x000fca0000000000 */
[----:B------:R-:W-:Y:S01]  /*09e0*/  ISETP.GT.U32.AND P0, PT, R25, 0x7feffffe, PT ;  /* 0x7feffffe1900780c */ /* 0x000fe20003f04070 */
[----:B------:R-:W-:Y:S01]  /*09f0*/  VIADD R25, R23, 0xffffffff ;  /* 0xffffffff17197836 */ /* 0x000fe20000000000 */
[----:B------:R-:W-:-:S04]  /*0a00*/  DFMA R14, R10, -R2, R8 ;  /* 0x800000020a0e722b */ /* 0x000fc80000000008 */
[----:B------:R-:W-:-:S04]  /*0a10*/  ISETP.GT.U32.OR P0, PT, R25, 0x7feffffe, P0 ;  /* 0x7feffffe1900780c */ /* 0x000fc80000704470 */
[----:B------:R-:W-:-:S09]  /*0a20*/  DFMA R14, R12, R14, R10 ;  /* 0x0000000e0c0e722b */ /* 0x000fd2000000000a */
[----:B------:R-:W-:Y:S05]  /*0a30*/  @P0 BRA `(.L_x_5) ;  /* 0x00000000006c0947 */ /* 0x000fea0003800000 */
[----:B------:R-:W-:-:S04]  /*0a40*/  LOP3.LUT R7, R5, 0x7ff00000, RZ, 0xc0, !PT ;  /* 0x7ff0000005077812 */ /* 0x000fc800078ec0ff */
[CC--:B------:R-:W-:Y:S02]  /*0a50*/  VIADDMNMX R6, R22.reuse, -R7.reuse, 0xb9600000, !PT ;  /* 0xb960000016067446 */ /* 0x0c0fe40007800907 */
[----:B------:R-:W-:Y:S02]  /*0a60*/  ISETP.GE.U32.AND P0, PT, R22, R7, PT ;  /* 0x000000071600720c */ /* 0x000fe40003f06070 */
[----:B------:R-:W-:Y:S02]  /*0a70*/  VIMNMX R6, PT, PT, R6, 0x46a00000, PT ;  /* 0x46a0000006067848 */ /* 0x000fe40003fe0100 */
[----:B------:R-:W-:-:S05]  /*0a80*/  SEL R7, R0, 0x63400000, !P0 ;  /* 0x6340000000077807 */ /* 0x000fca0004000000 */
[----:B------:R-:W-:Y:S02]  /*0a90*/  IMAD.IADD R0, R6, 0x1, -R7 ;  /* 0x0000000106007824 */ /* 0x000fe400078e0a07 */
[----:B------:R-:W-:Y:S02]  /*0aa0*/  IMAD.MOV.U32 R6, RZ, RZ, RZ ;  /* 0x000000ffff067224 */ /* 0x000fe400078e00ff */
[----:B------:R-:W-:-:S06]  /*0ab0*/  VIADD R7, R0, 0x7fe00000 ;  /* 0x7fe0000000077836 */ /* 0x000fcc0000000000 */
[----:B------:R-:W-:-:S10]  /*0ac0*/  DMUL R10, R14, R6 ;  /* 0x000000060e0a7228 */ /* 0x000fd40000000000 */
[----:B------:R-:W-:-:S13]  /*0ad0*/  FSETP.GTU.AND P0, PT, |R11|, 1.469367938527859385e-39, PT ;  /* 0x001000000b00780b */ /* 0x000fda0003f0c200 */
[----:B------:R-:W-:Y:S05]  /*0ae0*/  @P0 BRA `(.L_x_6) ;  /* 0x0000000000940947 */ /* 0x000fea0003800000 */
[----:B------:R-:W-:Y:S01]  /*0af0*/  DFMA R2, R14, -R2, R8 ;  /* 0x800000020e02722b */ /* 0x000fe20000000008 */
[----:B------:R-:W-:-:S09]  /*0b00*/  IMAD.MOV.U32 R6, RZ, RZ, RZ ;  /* 0x000000ffff067224 */ /* 0x000fd200078e00ff */
[C---:B------:R-:W-:Y:S02]  /*0b10*/  FSETP.NEU.AND P0, PT, R3.reuse, RZ, PT ;  /* 0x000000ff0300720b */ /* 0x040fe40003f0d000 */
[----:B------:R-:W-:-:S04]  /*0b20*/  LOP3.LUT R9, R3, 0x80000000, R5, 0x48, !PT ;  /* 0x8000000003097812 */ /* 0x000fc800078e4805 */
[----:B------:R-:W-:-:S07]  /*0b30*/  LOP3.LUT R7, R9, R7, RZ, 0xfc, !PT ;  /* 0x0000000709077212 */ /* 0x000fce00078efcff */
[----:B------:R-:W-:Y:S05]  /*0b40*/  @!P0 BRA `(.L_x_6) ;  /* 0x00000000007c8947 */ /* 0x000fea0003800000 */
[----:B------:R-:W-:Y:S01]  /*0b50*/  IMAD.MOV R3, RZ, RZ, -R0 ;  /* 0x000000ffff037224 */ /* 0x000fe200078e0a00 */
[----:B------:R-:W-:Y:S01]  /*0b60*/  DMUL.RP R6, R14, R6 ;  /* 0x000000060e067228 */ /* 0x000fe20000008000 */
[----:B------:R-:W-:-:S06]  /*0b70*/  IMAD.MOV.U32 R2, RZ, RZ, RZ ;  /* 0x000000ffff027224 */ /* 0x000fcc00078e00ff */
[----:B------:R-:W-:-:S03]  /*0b80*/  DFMA R2, R10, -R2, R14 ;  /* 0x800000020a02722b */ /* 0x000fc6000000000e */
[----:B------:R-:W-:-:S03]  /*0b90*/  LOP3.LUT R9, R7, R9, RZ, 0x3c, !PT ;  /* 0x0000000907097212 */ /* 0x000fc600078e3cff */
[----:B------:R-:W-:-:S04]  /*0ba0*/  IADD3 R2, PT, PT, -R0, -0x43300000, RZ ;  /* 0xbcd0000000027810 */ /* 0x000fc80007ffe1ff */
[----:B------:R-:W-:-:S04]  /*0bb0*/  FSETP.NEU.AND P0, PT, |R3|, R2, PT ;  /* 0x000000020300720b */ /* 0x000fc80003f0d200 */
[----:B------:R-:W-:Y:S02]  /*0bc0*/  FSEL R10, R6, R10, !P0 ;  /* 0x0000000a060a7208 */ /* 0x000fe40004000000 */
[----:B------:R-:W-:Y:S01]  /*0bd0*/  FSEL R11, R9, R11, !P0 ;  /* 0x0000000b090b7208 */ /* 0x000fe20004000000 */
[----:B------:R-:W-:Y:S06]  /*0be0*/  BRA `(.L_x_6) ;  /* 0x0000000000547947 */ /* 0x000fec0003800000 */
.L_x_5:
[----:B------:R-:W-:-:S14]  /*0bf0*/  DSETP.NAN.AND P0, PT, R6, R6, PT ;  /* 0x000000060600722a */ /* 0x000fdc0003f08000 */
[----:B------:R-:W-:Y:S05]  /*0c00*/  @P0 BRA `(.L_x_7) ;  /* 0x0000000000440947 */ /* 0x000fea0003800000 */
[----:B------:R-:W-:-:S14]  /*0c10*/  DSETP.NAN.AND P0, PT, R4, R4, PT ;  /* 0x000000040400722a */ /* 0x000fdc0003f08000 */
[----:B------:R-:W-:Y:S05]  /*0c20*/  @P0 BRA `(.L_x_8) ;  /* 0x0000000000300947 */ /* 0x000fea0003800000 */
[----:B------:R-:W-:Y:S01]  /*0c30*/  ISETP.NE.AND P0, PT, R24, R23, PT ;  /* 0x000000171800720c */ /* 0x000fe20003f05270 */
[----:B------:R-:W-:Y:S02]  /*0c40*/  IMAD.MOV.U32 R10, RZ, RZ, 0x0 ;  /* 0x00000000ff0a7424 */ /* 0x000fe400078e00ff */
[----:B------:R-:W-:-:S10]  /*0c50*/  IMAD.MOV.U32 R11, RZ, RZ, -0x80000 ;  /* 0xfff80000ff0b7424 */ /* 0x000fd400078e00ff */
[----:B------:R-:W-:Y:S05]  /*0c60*/  @!P0 BRA `(.L_x_6) ;  /* 0x0000000000348947 */ /* 0x000fea0003800000 */
[----:B------:R-:W-:Y:S02]  /*0c70*/  ISETP.NE.AND P0, PT, R24, 0x7ff00000, PT ;  /* 0x7ff000001800780c */ /* 0x000fe40003f05270 */
[----:B------:R-:W-:Y:S02]  /*0c80*/  LOP3.LUT R11, R7, 0x80000000, R5, 0x48, !PT ;  /* 0x80000000070b7812 */ /* 0x000fe400078e4805 */
[----:B------:R-:W-:-:S13]  /*0c90*/  ISETP.EQ.OR P0, PT, R23, RZ, !P0 ;  /* 0x000000ff1700720c */ /* 0x000fda0004702670 */
[----:B------:R-:W-:Y:S01]  /*0ca0*/  @P0 LOP3.LUT R0, R11, 0x7ff00000, RZ, 0xfc, !PT ;  /* 0x7ff000000b000812 */ /* 0x000fe200078efcff */
[----:B------:R-:W-:Y:S02]  /*0cb0*/  @!P0 IMAD.MOV.U32 R10, RZ, RZ, RZ ;  /* 0x000000ffff0a8224 */ /* 0x000fe400078e00ff */
[----:B------:R-:W-:Y:S02]  /*0cc0*/  @P0 IMAD.MOV.U32 R10, RZ, RZ, RZ ;  /* 0x000000ffff0a0224 */ /* 0x000fe400078e00ff */
[----:B------:R-:W-:Y:S01]  /*0cd0*/  @P0 IMAD.MOV.U32 R11, RZ, RZ, R0 ;  /* 0x000000ffff0b0224 */ /* 0x000fe200078e0000 */
[----:B------:R-:W-:Y:S06]  /*0ce0*/  BRA `(.L_x_6) ;  /* 0x0000000000147947 */ /* 0x000fec0003800000 */
.L_x_8:
[----:B------:R-:W-:Y:S01]  /*0cf0*/  LOP3.LUT R11, R5, 0x80000, RZ, 0xfc, !PT ;  /* 0x00080000050b7812 */ /* 0x000fe200078efcff */
[----:B------:R-:W-:Y:S01]  /*0d00*/  IMAD.MOV.U32 R10, RZ, RZ, R4 ;  /* 0x000000ffff0a7224 */ /* 0x000fe200078e0004 */
[----:B------:R-:W-:Y:S06]  /*0d10*/  BRA `(.L_x_6) ;  /* 0x0000000000087947 */ /* 0x000fec0003800000 */
.L_x_7:
[----:B------:R-:W-:Y:S01]  /*0d20*/  LOP3.LUT R11, R7, 0x80000, RZ, 0xfc, !PT ;  /* 0x00080000070b7812 */ /* 0x000fe200078efcff */
[----:B------:R-:W-:-:S07]  /*0d30*/  IMAD.MOV.U32 R10, RZ, RZ, R6 ;  /* 0x000000ffff0a7224 */ /* 0x000fce00078e0006 */
.L_x_6:
[----:B------:R-:W-:Y:S05]  /*0d40*/  BSYNC.RECONVERGENT B1 ;  /* 0x0000000000017941 */ /* 0x000fea0003800200 */
.L_x_4:
[----:B------:R-:W-:Y:S02]  /*0d50*/  IMAD.MOV.U32 R2, RZ, RZ, R16 ;  /* 0x000000ffff027224 */ /* 0x000fe400078e0010 */
[----:B------:R-:W-:-:S04]  /*0d60*/  IMAD.MOV.U32 R3, RZ, RZ, 0x0 ;  /* 0x00000000ff037424 */ /* 0x000fc800078e00ff */
[----:B------:R-:W-:Y:S05]  /*0d70*/  RET.REL.NODEC R2 `(_Z15project_helper3iPdS_S_S_d) ;  /* 0xfffffff002a07950 */ /* 0x000fea0003c3ffff */
.L_x_9:
[----:B------:R-:W-:-:S00]  /*0d80*/  BRA `(.L_x_9) ;  /* 0xfffffffc00fc7947 */ /* 0x000fc0000383ffff */
[----:B------:R-:W-:-:S00]  /*0d90*/  NOP ;  /* 0x0000000000007918 */ /* 0x000fc00000000000 */
        /* <DEDUP_REMOVED lines=14> */
.L_x_22:


//--------------------- .text._Z15project_helper2iPdS_S_S_ --------------------------
	.section	.text._Z15project_helper2iPdS_S_S_,"ax",@progbits
	.align	128
        .global         _Z15project_helper2iPdS_S_S_
        .type           _Z15project_helper2iPdS_S_S_,@function
        .size           _Z15project_helper2iPdS_S_S_,(.L_x_25 - _Z15project_helper2iPdS_S_S_)
        .other          _Z15project_helper2iPdS_S_S_,@"STO_CUDA_ENTRY STV_DEFAULT"
_Z15project_helper2iPdS_S_S_:
.text._Z15project_helper2iPdS_S_S_:
        /* <DEDUP_REMOVED lines=10> */
[----:B------:R-:W-:Y:S01]  /*00a0*/  VIADD R8, R7, 0x2 ;  /* 0x0000000207087836 */ /* 0x000fe20000000000 */
[----:B------:R-:W0:Y:S02]  /*00b0*/  LDCU.64 UR6, c[0x0][0x3a0] ;  /* 0x00007400ff0677ac */ /* 0x000e240008000a00 */
[----:B------:R-:W1:Y:S01]  /*00c0*/  I2F.RP R4, R5 ;  /* 0x0000000500047306 */ /* 0x000e620000209400 */
[----:B------:R-:W2:Y:S01]  /*00d0*/  LDCU.64 UR4, c[0x0][0x358] ;  /* 0x00006b00ff0477ac */ /* 0x000ea20008000a00 */
[----:B------:R-:W3:Y:S06]  /*00e0*/  LDCU.64 UR8, c[0x0][0x398] ;  /* 0x00007300ff0877ac */ /* 0x000eec0008000a00 */
[----:B-1----:R-:W1:Y:S02]  /*00f0*/  MUFU.RCP R4, R4 ;  /* 0x0000000400047308 */ /* 0x002e640000001000 */
[----:B-1----:R-:W-:-:S06]  /*0100*/  VIADD R2, R4, 0xffffffe ;  /* 0x0ffffffe04027836 */ /* 0x002fcc0000000000 */
[----:B------:R1:W4:Y:S02]  /*0110*/  F2I.FTZ.U32.TRUNC.NTZ R3, R2 ;  /* 0x0000000200037305 */ /* 0x000324000021f000 */
[----:B-1----:R-:W-:Y:S02]  /*0120*/  IMAD.MOV.U32 R2, RZ, RZ, RZ ;  /* 0x000000ffff027224 */ /* 0x002fe400078e00ff */
[----:B----4-:R-:W-:-:S04]  /*0130*/  IMAD.MOV R6, RZ, RZ, -R3 ;  /* 0x000000ffff067224 */ /* 0x010fc800078e0a03 */
[----:B------:R-:W-:Y:S01]  /*0140*/  IMAD R9, R6, R5, RZ ;  /* 0x0000000506097224 */ /* 0x000fe200078e02ff */
[----:B------:R-:W-:-:S03]  /*0150*/  IABS R6, R0 ;  /* 0x0000000000067213 */ /* 0x000fc60000000000 */
[----:B------:R-:W-:Y:S01]  /*0160*/  IMAD.HI.U32 R3, R3, R9, R2 ;  /* 0x0000000903037227 */ /* 0x000fe200078e0002 */
[----:B------:R-:W-:-:S04]  /*0170*/  LOP3.LUT R2, R0, R7, RZ, 0x3c, !PT ;  /* 0x0000000700027212 */ /* 0x000fc800078e3cff */
[----:B------:R-:W-:Y:S01]  /*0180*/  ISETP.GE.AND P1, PT, R2, RZ, PT ;  /* 0x000000ff0200720c */ /* 0x000fe20003f26270 */
        /* <DEDUP_REMOVED lines=8> */
[----:B------:R-:W1:Y:S11]  /*0210*/  LDC.64 R4, c[0x0][0x398] ;  /* 0x0000e600ff047b82 */ /* 0x000e760000000a00 */
[----:B------:R-:W-:-:S04]  /*0220*/  @P0 VIADD R3, R3, 0x1 ;  /* 0x0000000103030836 */ /* 0x000fc80000000000 */
[----:B------:R-:W-:Y:S01]  /*0230*/  @!P1 IMAD.MOV R3, RZ, RZ, -R3 ;  /* 0x000000ffff039224 */ /* 0x000fe200078e0a03 */
[----:B------:R-:W-:-:S05]  /*0240*/  @!P2 LOP3.LUT R3, RZ, R7, RZ, 0x33, !PT ;  /* 0x00000007ff03a212 */ /* 0x000fca00078e33ff */
[----:B------:R-:W-:Y:S02]  /*0250*/  IMAD.MOV R2, RZ, RZ, -R3 ;  /* 0x000000ffff027224 */ /* 0x000fe400078e0a03 */
[----:B------:R-:W-:Y:S02]  /*0260*/  IMAD R9, R3, R8, RZ ;  /* 0x0000000803097224 */ /* 0x000fe400078e02ff */
[----:B------:R-:W-:Y:S02]  /*0270*/  IMAD R3, R7, R2, R0 ;  /* 0x0000000207037224 */ /* 0x000fe400078e0200 */
[----:B------:R-:W-:-:S03]  /*0280*/  IMAD.IADD R0, R8, 0x1, R9 ;  /* 0x0000000108007824 */ /* 0x000fc600078e0209 */
[----:B------:R-:W-:Y:S01]  /*0290*/  SHF.R.S32.HI R15, RZ, 0x1f, R3 ;  /* 0x0000001fff0f7819 */ /* 0x000fe20000011403 */
[C---:B------:R-:W-:Y:S01]  /*02a0*/  IMAD.IADD R13, R3.reuse, 0x1, R0 ;  /* 0x00000001030d7824 */ /* 0x040fe200078e0200 */
[----:B------:R-:W-:-:S03]  /*02b0*/  IADD3 R6, P0, PT, R3, R0, RZ ;  /* 0x0000000003067210 */ /* 0x000fc60007f1e0ff */
[----:B-1----:R-:W-:Y:S01]  /*02c0*/  IMAD.WIDE R12, R13, 0x8, R4 ;  /* 0x000000080d0c7825 */ /* 0x002fe200078e0204 */
[----:B------:R-:W-:-:S03]  /*02d0*/  LEA.HI.X.SX32 R7, R0, R15, 0x1, P0 ;  /* 0x0000000f00077211 */ /* 0x000fc600000f0eff */
[C---:B------:R-:W-:Y:S01]  /*02e0*/  IMAD.SHL.U32 R2, R6.reuse, 0x8, RZ ;  /* 0x0000000806027824 */ /* 0x040fe200078e00ff */
[----:B------:R-:W-:Y:S01]  /*02f0*/  SHF.L.U64.HI R0, R6, 0x3, R7 ;  /* 0x0000000306007819 */ /* 0x000fe20000010207 */
[----:B--2---:R-:W2:Y:S03]  /*0300*/  LDG.E.64 R4, desc[UR4][R12.64] ;  /* 0x000000040c047981 */ /* 0x004ea6000c1e1b00 */
[----:B0-----:R-:W-:-:S04]  /*0310*/  IADD3 R6, P0, PT, R2, UR6, RZ ;  /* 0x0000000602067c10 */ /* 0x001fc8000ff1e0ff */
[----:B------:R-:W-:Y:S02]  /*0320*/  IADD3.X R7, PT, PT, R0, UR7, RZ, P0, !PT ;  /* 0x0000000700077c10 */ /* 0x000fe400087fe4ff */
[----:B------:R-:W-:-:S04]  /*0330*/  IADD3 R11, P0, PT, R3, R9, RZ ;  /* 0x00000009030b7210 */ /* 0x000fc80007f1e0ff */
[----:B------:R-:W2:Y:S01]  /*0340*/  LDG.E.64 R6, desc[UR4][R6.64+0x8] ;  /* 0x0000080406067981 */ /* 0x000ea2000c1e1b00 */
[----:B------:R-:W-:Y:S01]  /*0350*/  IMAD R14, R8, 0x2, R9 ;  /* 0x00000002080e7824 */ /* 0x000fe200078e0209 */
[-C--:B------:R-:W-:Y:S02]  /*0360*/  LEA.HI.X.SX32 R16, R9, R15.reuse, 0x1, P0 ;  /* 0x0000000f09107211 */ /* 0x080fe400000f0eff */
[----:B---3--:R-:W-:Y:S01]  /*0370*/  LEA R10, P0, R11, UR8, 0x3 ;  /* 0x000000080b0a7c11 */ /* 0x008fe2000f8018ff */
[----:B------:R-:W3:Y:S01]  /*0380*/  LDG.E.64 R8, desc[UR4][R12.64+0x10] ;  /* 0x000010040c087981 */ /* 0x000ee2000c1e1b00 */
[----:B------:R-:W-:Y:S02]  /*0390*/  IADD3 R3, P1, PT, R3, R14, RZ ;  /* 0x0000000e03037210 */ /* 0x000fe40007f3e0ff */
[----:B------:R-:W-:Y:S02]  /*03a0*/  LEA.HI.X R11, R11, UR9, R16, 0x3, P0 ;  /* 0x000000090b0b7c11 */ /* 0x000fe400080f1c10 */
[----:B------:R-:W-:-:S02]  /*03b0*/  LEA.HI.X.SX32 R16, R14, R15, 0x1, P1 ;  /* 0x0000000f0e107211 */ /* 0x000fc400008f0eff */
[C---:B------:R-:W-:Y:S02]  /*03c0*/  LEA R14, P0, R3.reuse, UR8, 0x3 ;  /* 0x00000008030e7c11 */ /* 0x040fe4000f8018ff */
[----:B------:R-:W4:Y:S02]  /*03d0*/  LDG.E.64 R10, desc[UR4][R10.64+0x8] ;  /* 0x000008040a0a7981 */ /* 0x000f24000c1e1b00 */
[----:B------:R-:W-:-:S06]  /*03e0*/  LEA.HI.X R15, R3, UR9, R16, 0x3, P0 ;  /* 0x00000009030f7c11 */ /* 0x000fcc00080f1c10 */
[----:B------:R-:W5:Y:S01]  /*03f0*/  LDG.E.64 R14, desc[UR4][R14.64+0x8] ;  /* 0x000008040e0e7981 */ /* 0x000f62000c1e1b00 */
[----:B------:R-:W-:-:S04]  /*0400*/  IADD3 R2, P0, PT, R2, UR8, RZ ;  /* 0x0000000802027c10 */ /* 0x000fc8000ff1e0ff */
[----:B------:R-:W-:Y:S01]  /*0410*/  IADD3.X R3, PT, PT, R0, UR9, RZ, P0, !PT ;  /* 0x0000000900037c10 */ /* 0x000fe200087fe4ff */
[----:B--2---:R-:W-:-:S08]  /*0420*/  DADD R4, R6, R4 ;  /* 0x0000000006047229 */ /* 0x004fd00000000004 */
[----:B---3--:R-:W-:-:S08]  /*0430*/  DADD R4, R4, R8 ;  /* 0x0000000004047229 */ /* 0x008fd00000000008 */
[----:B----4-:R-:W-:-:S08]  /*0440*/  DADD R4, R4, R10 ;  /* 0x0000000004047229 */ /* 0x010fd0000000000a */
[----:B-----5:R-:W-:-:S08]  /*0450*/  DADD R4, R4, R14 ;  /* 0x0000000004047229 */ /* 0x020fd0000000000e */
[----:B------:R-:W-:-:S07]  /*0460*/  DMUL R4, R4, 0.25 ;  /* 0x3fd0000004047828 */ /* 0x000fce0000000000 */
[----:B------:R-:W-:Y:S01]  /*0470*/  STG.E.64 desc[UR4][R2.64+0x8], R4 ;  /* 0x0000080402007986 */ /* 0x000fe2000c101b04 */
[----:B------:R-:W-:Y:S05]  /*0480*/  EXIT ;  /* 0x000000000000794d */ /* 0x000fea0003800000 */
.L_x_10:
        /* <DEDUP_REMOVED lines=15> */
.L_x_25:


//--------------------- .text._Z15project_helper1iPdS_S_S_d --------------------------
	.section	.text._Z15project_helper1iPdS_S_S_d,"ax",@progbits
	.align	128
        .global         _Z15project_helper1iPdS_S_S_d
        .type           _Z15project_helper1iPdS_S_S_d,@function
        .size           _Z15project_helper1iPdS_S_S_d,(.L_x_26 - _Z15project_helper1iPdS_S_S_d)
        .other          _Z15project_helper1iPdS_S_S_d,@"STO_CUDA_ENTRY STV_DEFAULT"
_Z15project_helper1iPdS_S_S_d:
.text._Z15project_helper1iPdS_S_S_d:
        /* <DEDUP_REMOVED lines=11> */
[----:B------:R-:W1:Y:S02]  /*00b0*/  LDC.64 R14, c[0x0][0x3a0] ;  /* 0x0000e800ff0e7b82 */ /* 0x000e640000000a00 */
[----:B------:R-:W2:Y:S01]  /*00c0*/  I2F.RP R4, R7 ;  /* 0x0000000700047306 */ /* 0x000ea20000209400 */
[----:B------:R-:W3:Y:S01]  /*00d0*/  LDCU.64 UR8, c[0x0][0x390] ;  /* 0x00007200ff0877ac */ /* 0x000ee20008000a00 */
[----:B------:R-:W4:Y:S04]  /*00e0*/  LDCU.64 UR4, c[0x0][0x358] ;  /* 0x00006b00ff0477ac */ /* 0x000f280008000a00 */
[----:B------:R-:W5:Y:S02]  /*00f0*/  LDC.64 R16, c[0x0][0x398] ;  /* 0x0000e600ff107b82 */ /* 0x000f640000000a00 */
[----:B--2---:R-:W2:Y:S02]  /*0100*/  MUFU.RCP R4, R4 ;  /* 0x0000000400047308 */ /* 0x004ea40000001000 */
[----:B--2---:R-:W-:-:S06]  /*0110*/  VIADD R2, R4, 0xffffffe ;  /* 0x0ffffffe04027836 */ /* 0x004fcc0000000000 */
[----:B------:R2:W0:Y:S02]  /*0120*/  F2I.FTZ.U32.TRUNC.NTZ R3, R2 ;  /* 0x0000000200037305 */ /* 0x000424000021f000 */
[----:B--2---:R-:W-:Y:S02]  /*0130*/  IMAD.MOV.U32 R2, RZ, RZ, RZ ;  /* 0x000000ffff027224 */ /* 0x004fe400078e00ff */
[----:B0-----:R-:W-:-:S04]  /*0140*/  IMAD.MOV R6, RZ, RZ, -R3 ;  /* 0x000000ffff067224 */ /* 0x001fc800078e0a03 */
        /* <DEDUP_REMOVED lines=9> */
[-C--:B------:R-:W-:Y:S01]  /*01e0*/  @!P2 IADD3 R4, PT, PT, R4, -R7.reuse, RZ ;  /* 0x800000070404a210 */ /* 0x080fe20007ffe0ff */
[----:B------:R-:W-:Y:S01]  /*01f0*/  @!P2 VIADD R3, R3, 0x1 ;  /* 0x000000010303a836 */ /* 0x000fe20000000000 */
[C---:B------:R-:W-:Y:S02]  /*0200*/  ISETP.NE.AND P2, PT, R5.reuse, RZ, PT ;  /* 0x000000ff0500720c */ /* 0x040fe40003f45270 */
[----:B------:R-:W-:Y:S01]  /*0210*/  ISETP.GE.U32.AND P0, PT, R4, R7, PT ;  /* 0x000000070400720c */ /* 0x000fe20003f06070 */
[----:B------:R-:W-:-:S12]  /*0220*/  VIADD R7, R5, 0x2 ;  /* 0x0000000205077836 */ /* 0x000fd80000000000 */
[----:B------:R-:W-:-:S04]  /*0230*/  @P0 VIADD R3, R3, 0x1 ;  /* 0x0000000103030836 */ /* 0x000fc80000000000 */
[----:B------:R-:W-:Y:S02]  /*0240*/  IMAD.MOV.U32 R4, RZ, RZ, R3 ;  /* 0x000000ffff047224 */ /* 0x000fe400078e0003 */
[----:B------:R-:W0:Y:S03]  /*0250*/  LDC.64 R2, c[0x0][0x388] ;  /* 0x0000e200ff027b82 */ /* 0x000e260000000a00 */
[----:B------:R-:W-:Y:S02]  /*0260*/  @!P1 IADD3 R4, PT, PT, -R4, RZ, RZ ;  /* 0x000000ff04049210 */ /* 0x000fe40007ffe1ff */
[----:B------:R-:W-:-:S05]  /*0270*/  @!P2 LOP3.LUT R4, RZ, R5, RZ, 0x33, !PT ;  /* 0x00000005ff04a212 */ /* 0x000fca00078e33ff */
[----:B------:R-:W-:-:S04]  /*0280*/  IMAD.MOV R6, RZ, RZ, -R4 ;  /* 0x000000ffff067224 */ /* 0x000fc800078e0a04 */
[----:B------:R-:W-:Y:S02]  /*0290*/  IMAD R6, R5, R6, R0 ;  /* 0x0000000605067224 */ /* 0x000fe400078e0200 */
[----:B------:R-:W-:-:S03]  /*02a0*/  IMAD R5, R4, R7, R7 ;  /* 0x0000000704057224 */ /* 0x000fc600078e0207 */
[----:B------:R-:W-:Y:S01]  /*02b0*/  SHF.R.S32.HI R10, RZ, 0x1f, R6 ;  /* 0x0000001fff0a7819 */ /* 0x000fe20000011406 */
[C---:B------:R-:W-:Y:S01]  /*02c0*/  IMAD.IADD R0, R6.reuse, 0x1, R5 ;  /* 0x0000000106007824 */ /* 0x040fe200078e0205 */
[-C--:B------:R-:W-:Y:S02]  /*02d0*/  IADD3 R11, P0, PT, R6, R5.reuse, RZ ;  /* 0x00000005060b7210 */ /* 0x080fe40007f1e0ff */
[----:B------:R-:W-:Y:S01]  /*02e0*/  IADD3 R8, PT, PT, R7, R5, RZ ;  /* 0x0000000507087210 */ /* 0x000fe20007ffe0ff */
[----:B0-----:R-:W-:Y:S01]  /*02f0*/  IMAD.WIDE R2, R0, 0x8, R2 ;  /* 0x0000000800027825 */ /* 0x001fe200078e0202 */
[----:B------:R-:W-:Y:S02]  /*0300*/  LEA.HI.X.SX32 R12, R5, R10, 0x1, P0 ;  /* 0x0000000a050c7211 */ /* 0x000fe400000f0eff */
[----:B------:R-:W-:Y:S01]  /*0310*/  LEA R4, P0, R11, UR6, 0x3 ;  /* 0x000000060b047c11 */ /* 0x000fe2000f8018ff */
[----:B------:R-:W-:Y:S01]  /*0320*/  IMAD R7, R7, -0x2, R8 ;  /* 0xfffffffe07077824 */ /* 0x000fe200078e0208 */
[----:B------:R-:W-:Y:S01]  /*0330*/  IADD3 R9, P1, PT, R6, R8, RZ ;  /* 0x0000000806097210 */ /* 0x000fe20007f3e0ff */
[----:B----4-:R-:W2:Y:S01]  /*0340*/  LDG.E.64 R2, desc[UR4][R2.64] ;  /* 0x0000000402027981 */ /* 0x010ea2000c1e1b00 */
[----:B------:R-:W-:-:S02]  /*0350*/  LEA.HI.X R5, R11, UR7, R12, 0x3, P0 ;  /* 0x000000070b057c11 */ /* 0x000fc400080f1c0c */
[-C--:B------:R-:W-:Y:S02]  /*0360*/  LEA.HI.X.SX32 R12, R8, R10.reuse, 0x1, P1 ;  /* 0x0000000a080c7211 */ /* 0x080fe400008f0eff */
[C---:B---3--:R-:W-:Y:S02]  /*0370*/  LEA R8, P0, R9.reuse, UR8, 0x3 ;  /* 0x0000000809087c11 */ /* 0x048fe4000f8018ff */
[----:B------:R-:W2:Y:S01]  /*0380*/  LDG.E.64 R4, desc[UR4][R4.64+0x10] ;  /* 0x0000100404047981 */ /* 0x000ea2000c1e1b00 */
[----:B------:R-:W-:Y:S02]  /*0390*/  IADD3 R6, P1, PT, R6, R7, RZ ;  /* 0x0000000706067210 */ /* 0x000fe40007f3e0ff */
[----:B------:R-:W-:Y:S02]  /*03a0*/  LEA.HI.X R9, R9, UR9, R12, 0x3, P0 ;  /* 0x0000000909097c11 */ /* 0x000fe400080f1c0c */
[----:B------:R-:W-:Y:S01]  /*03b0*/  LEA.HI.X.SX32 R7, R7, R10, 0x1, P1 ;  /* 0x0000000a07077211 */ /* 0x000fe200008f0eff */
[----:B------:R-:W0:Y:S01]  /*03c0*/  LDC.64 R12, c[0x0][0x3a8] ;  /* 0x0000ea00ff0c7b82 */ /* 0x000e220000000a00 */
[----:B------:R-:W-:-:S02]  /*03d0*/  LEA R10, P0, R6, UR8, 0x3 ;  /* 0x00000008060a7c11 */ /* 0x000fc4000f8018ff */
[----:B------:R-:W3:Y:S02]  /*03e0*/  LDG.E.64 R8, desc[UR4][R8.64+0x8] ;  /* 0x0000080408087981 */ /* 0x000ee4000c1e1b00 */
[----:B------:R-:W-:-:S06]  /*03f0*/  LEA.HI.X R11, R6, UR9, R7, 0x3, P0 ;  /* 0x00000009060b7c11 */ /* 0x000fcc00080f1c07 */
[----:B------:R-:W4:Y:S01]  /*0400*/  LDG.E.64 R10, desc[UR4][R10.64+0x8] ;  /* 0x000008040a0a7981 */ /* 0x000f22000c1e1b00 */
[----:B--2---:R-:W-:-:S08]  /*0410*/  DADD R6, R4, -R2 ;  /* 0x0000000004067229 */ /* 0x004fd00000000802 */
[----:B---3--:R-:W-:Y:S02]  /*0420*/  DADD R6, R6, R8 ;  /* 0x0000000006067229 */ /* 0x008fe40000000008 */
[----:B0-----:R-:W-:-:S06]  /*0430*/  DMUL R2, R12, -0.5 ;  /* 0xbfe000000c027828 */ /* 0x001fcc0000000000 */
[----:B----4-:R-:W-:Y:S01]  /*0440*/  DADD R6, R6, -R10 ;  /* 0x0000000006067229 */ /* 0x010fe2000000080a */
[----:B-1----:R-:W-:-:S07]  /*0450*/  IMAD.WIDE R4, R0, 0x8, R14 ;  /* 0x0000000800047825 */ /* 0x002fce00078e020e */
[----:B------:R-:W-:Y:S01]  /*0460*/  DMUL R2, R2, R6 ;  /* 0x0000000602027228 */ /* 0x000fe20000000000 */
[----:B-----5:R-:W-:-:S06]  /*0470*/  IMAD.WIDE R6, R0, 0x8, R16 ;  /* 0x0000000800067825 */ /* 0x020fcc00078e0210 */
[----:B------:R-:W-:Y:S04]  /*0480*/  STG.E.64 desc[UR4][R4.64+0x8], R2 ;  /* 0x0000080204007986 */ /* 0x000fe8000c101b04 */
[----:B------:R-:W-:Y:S01]  /*0490*/  STG.E.64 desc[UR4][R6.64+0x8], RZ ;  /* 0x000008ff06007986 */ /* 0x000fe2000c101b04 */
[----:B------:R-:W-:Y:S05]  /*04a0*/  EXIT ;  /* 0x000000000000794d */ /* 0x000fea0003800000 */
.L_x_11:
        /* <DEDUP_REMOVED lines=13> */
.L_x_26:


//--------------------- .text._Z14diffuse_helperiiPdS_ddd --------------------------
	.section	.text._Z14diffuse_helperiiPdS_ddd,"ax",@progbits
	.align	128
        .global         _Z14diffuse_helperiiPdS_ddd
        .type           _Z14diffuse_helperiiPdS_ddd,@function
        .size           _Z14diffuse_helperiiPdS_ddd,(.L_x_23 - _Z14diffuse_helperiiPdS_ddd)
        .other          _Z14diffuse_helperiiPdS_ddd,@"STO_CUDA_ENTRY STV_DEFAULT"
_Z14diffuse_helperiiPdS_ddd:
.text._Z14diffuse_helperiiPdS_ddd:
        /* <DEDUP_REMOVED lines=10> */
[----:B------:R-:W0:Y:S03]  /*00a0*/  LDCU.64 UR8, c[0x0][0x388] ;  /* 0x00007100ff0877ac */ /* 0x000e260008000a00 */
        /* <DEDUP_REMOVED lines=19> */
[C---:B------:R-:W-:Y:S02]  /*01e0*/  ISETP.NE.AND P1, PT, R7.reuse, RZ, PT ;  /* 0x000000ff0700720c */ /* 0x040fe40003f25270 */
[----:B------:R-:W-:Y:S01]  /*01f0*/  ISETP.GE.U32.AND P0, PT, R4, R5, PT ;  /* 0x000000050400720c */ /* 0x000fe20003f06070 */
[----:B------:R-:W-:-:S12]  /*0200*/  VIADD R5, R7, 0x2 ;  /* 0x0000000207057836 */ /* 0x000fd80000000000 */
[----:B------:R-:W-:-:S04]  /*0210*/  @P0 VIADD R3, R3, 0x1 ;  /* 0x0000000103030836 */ /* 0x000fc80000000000 */
[----:B------:R-:W-:Y:S02]  /*0220*/  IMAD.MOV.U32 R4, RZ, RZ, R3 ;  /* 0x000000ffff047224 */ /* 0x000fe400078e0003 */
[----:B------:R-:W1:Y:S02]  /*0230*/  LDC.64 R2, c[0x0][0x388] ;  /* 0x0000e200ff027b82 */ /* 0x000e640000000a00 */
[----:B------:R-:W-:Y:S01]  /*0240*/  @!P2 IMAD.MOV R4, RZ, RZ, -R4 ;  /* 0x000000ffff04a224 */ /* 0x000fe200078e0a04 */
[----:B------:R-:W-:-:S05]  /*0250*/  @!P1 LOP3.LUT R4, RZ, R7, RZ, 0x33, !PT ;  /* 0x00000007ff049212 */ /* 0x000fca00078e33ff */
[----:B------:R-:W-:Y:S02]  /*0260*/  IMAD.MOV R6, RZ, RZ, -R4 ;  /* 0x000000ffff067224 */ /* 0x000fe400078e0a04 */
[----:B------:R-:W-:Y:S02]  /*0270*/  IMAD R4, R4, R5, RZ ;  /* 0x0000000504047224 */ /* 0x000fe400078e02ff */
[----:B------:R-:W-:Y:S02]  /*0280*/  IMAD R0, R7, R6, R0 ;  /* 0x0000000607007224 */ /* 0x000fe400078e0200 */
[C-C-:B------:R-:W-:Y:S02]  /*0290*/  IMAD.IADD R7, R5.reuse, 0x1, R4.reuse ;  /* 0x0000000105077824 */ /* 0x140fe400078e0204 */
[----:B------:R-:W-:Y:S01]  /*02a0*/  IMAD R5, R5, 0x2, R4 ;  /* 0x0000000205057824 */ /* 0x000fe200078e0204 */
[----:B------:R-:W-:Y:S01]  /*02b0*/  SHF.R.S32.HI R6, RZ, 0x1f, R0 ;  /* 0x0000001fff067819 */ /* 0x000fe20000011400 */
[C---:B------:R-:W-:Y:S01]  /*02c0*/  IMAD.IADD R9, R0.reuse, 0x1, R7 ;  /* 0x0000000100097824 */ /* 0x040fe200078e0207 */
[----:B------:R-:W-:-:S03]  /*02d0*/  IADD3 R8, P0, PT, R0, R4, RZ ;  /* 0x0000000400087210 */ /* 0x000fc60007f1e0ff */
[----:B-1----:R-:W-:Y:S01]  /*02e0*/  IMAD.WIDE R2, R9, 0x8, R2 ;  /* 0x0000000809027825 */ /* 0x002fe200078e0202 */
[----:B------:R-:W-:Y:S02]  /*02f0*/  LEA.HI.X.SX32 R9, R4, R6, 0x1, P0 ;  /* 0x0000000604097211 */ /* 0x000fe400000f0eff */
[----:B0-----:R-:W-:Y:S02]  /*0300*/  LEA R14, P0, R8, UR8, 0x3 ;  /* 0x00000008080e7c11 */ /* 0x001fe4000f8018ff */
[----:B------:R-:W-:Y:S01]  /*0310*/  IADD3 R4, P1, PT, R0, R5, RZ ;  /* 0x0000000500047210 */ /* 0x000fe20007f3e0ff */
[----:B--2---:R-:W2:Y:S01]  /*0320*/  LDG.E.64 R12, desc[UR4][R2.64] ;  /* 0x00000004020c7981 */ /* 0x004ea2000c1e1b00 */
[----:B------:R-:W-:-:S03]  /*0330*/  LEA.HI.X R15, R8, UR9, R9, 0x3, P0 ;  /* 0x00000009080f7c11 */ /* 0x000fc600080f1c09 */
[----:B------:R-:W2:Y:S01]  /*0340*/  LDG.E.64 R16, desc[UR4][R2.64+0x10] ;  /* 0x0000100402107981 */ /* 0x000ea2000c1e1b00 */
[-C--:B------:R-:W-:Y:S02]  /*0350*/  LEA.HI.X.SX32 R5, R5, R6.reuse, 0x1, P1 ;  /* 0x0000000605057211 */ /* 0x080fe400008f0eff */
[----:B------:R-:W-:Y:S01]  /*0360*/  IADD3 R0, P0, PT, R0, R7, RZ ;  /* 0x0000000700007210 */ /* 0x000fe20007f1e0ff */
[----:B------:R-:W4:Y:S01]  /*0370*/  LDG.E.64 R14, desc[UR4][R14.64+0x8] ;  /* 0x000008040e0e7981 */ /* 0x000f22000c1e1b00 */
[C---:B------:R-:W-:Y:S02]  /*0380*/  LEA R10, P1, R4.reuse, UR8, 0x3 ;  /* 0x00000008040a7c11 */ /* 0x040fe4000f8218ff */
[----:B------:R-:W-:Y:S02]  /*0390*/  LEA.HI.X.SX32 R7, R7, R6, 0x1, P0 ;  /* 0x0000000607077211 */ /* 0x000fe400000f0eff */
[----:B------:R-:W-:Y:S01]  /*03a0*/  LEA.HI.X R11, R4, UR9, R5, 0x3, P1 ;  /* 0x00000009040b7c11 */ /* 0x000fe200088f1c05 */
[C---:B------:R-:W-:Y:S01]  /*03b0*/  IMAD.SHL.U32 R4, R0.reuse, 0x8, RZ ;  /* 0x0000000800047824 */ /* 0x040fe200078e00ff */
[----:B------:R-:W-:-:S02]  /*03c0*/  SHF.L.U64.HI R0, R0, 0x3, R7 ;  /* 0x0000000300007819 */ /* 0x000fc40000010207 */
[----:B------:R-:W0:Y:S02]  /*03d0*/  LDC.64 R6, c[0x0][0x3a8] ;  /* 0x0000ea00ff067b82 */ /* 0x000e240000000a00 */
[----:B---3--:R-:W-:Y:S01]  /*03e0*/  IADD3 R22, P0, PT, R4, UR6, RZ ;  /* 0x0000000604167c10 */ /* 0x008fe2000ff1e0ff */
[----:B------:R-:W3:Y:S03]  /*03f0*/  LDG.E.64 R10, desc[UR4][R10.64+0x8] ;  /* 0x000008040a0a7981 */ /* 0x000ee6000c1e1b00 */
[----:B------:R-:W-:-:S05]  /*0400*/  IADD3.X R23, PT, PT, R0, UR7, RZ, P0, !PT ;  /* 0x0000000700177c10 */ /* 0x000fca00087fe4ff */
[----:B------:R-:W5:Y:S01]  /*0410*/  LDG.E.64 R2, desc[UR4][R22.64+0x8] ;  /* 0x0000080416027981 */ /* 0x000f62000c1e1b00 */
[----:B------:R-:W-:Y:S02]  /*0420*/  IMAD.MOV.U32 R8, RZ, RZ, 0x0 ;  /* 0x00000000ff087424 */ /* 0x000fe400078e00ff */
[----:B------:R-:W-:-:S06]  /*0430*/  IMAD.MOV.U32 R9, RZ, RZ, 0x3ff00000 ;  /* 0x3ff00000ff097424 */ /* 0x000fcc00078e00ff */
[----:B0-----:R-:W-:-:S06]  /*0440*/  DFMA R8, R6, 4, R8 ;  /* 0x401000000608782b */ /* 0x001fcc0000000008 */
[----:B------:R-:W0:Y:S01]  /*0450*/  MUFU.RCP64H R19, R9 ;  /* 0x0000000900137308 */ /* 0x000e220000001800 */
[----:B------:R-:W-:-:S06]  /*0460*/  IMAD.MOV.U32 R18, RZ, RZ, 0x1 ;  /* 0x00000001ff127424 */ /* 0x000fcc00078e00ff */
[----:B0-----:R-:W-:-:S08]  /*0470*/  DFMA R20, -R8, R18, 1 ;  /* 0x3ff000000814742b */ /* 0x001fd00000000112 */
[----:B------:R-:W-:-:S08]  /*0480*/  DFMA R20, R20, R20, R20 ;  /* 0x000000141414722b */ /* 0x000fd00000000014 */
[----:B------:R-:W-:Y:S01]  /*0490*/  DFMA R20, R18, R20, R18 ;  /* 0x000000141214722b */ /* 0x000fe20000000012 */
[----:B------:R-:W-:Y:S01]  /*04a0*/  BSSY.RECONVERGENT B0, `(.L_x_12) ;  /* 0x0000010000007945 */ /* 0x000fe20003800200 */
[----:B--2---:R-:W-:-:S08]  /*04b0*/  DADD R12, R12, R16 ;  /* 0x000000000c0c7229 */ /* 0x004fd00000000010 */
[----:B----4-:R-:W-:Y:S02]  /*04c0*/  DADD R12, R12, R14 ;  /* 0x000000000c0c7229 */ /* 0x010fe4000000000e */
[----:B------:R-:W-:-:S06]  /*04d0*/  DFMA R14, -R8, R20, 1 ;  /* 0x3ff00000080e742b */ /* 0x000fcc0000000114 */
[----:B---3--:R-:W-:Y:S02]  /*04e0*/  DADD R10, R12, R10 ;  /* 0x000000000c0a7229 */ /* 0x008fe4000000000a */
[----:B------:R-:W-:-:S06]  /*04f0*/  DFMA R14, R20, R14, R20 ;  /* 0x0000000e140e722b */ /* 0x000fcc0000000014 */
[----:B-----5:R-:W-:-:S08]  /*0500*/  DFMA R16, R10, R6, R2 ;  /* 0x000000060a10722b */ /* 0x020fd00000000002 */
[----:B------:R-:W-:-:S08]  /*0510*/  DMUL R2, R16, R14 ;  /* 0x0000000e10027228 */ /* 0x000fd00000000000 */
[----:B------:R-:W-:-:S08]  /*0520*/  DFMA R6, -R8, R2, R16 ;  /* 0x000000020806722b */ /* 0x000fd00000000110 */
[----:B------:R-:W-:Y:S01]  /*0530*/  DFMA R2, R14, R6, R2 ;  /* 0x000000060e02722b */ /* 0x000fe20000000002 */
[----:B------:R-:W-:-:S09]  /*0540*/  FSETP.GEU.AND P1, PT, |R17|, 6.5827683646048100446e-37, PT ;  /* 0x036000001100780b */ /* 0x000fd20003f2e200 */
[----:B------:R-:W-:-:S05]  /*0550*/  FFMA R5, RZ, R9, R3 ;  /* 0x00000009ff057223 */ /* 0x000fca0000000003 */
[----:B------:R-:W-:-:S13]  /*0560*/  FSETP.GT.AND P0, PT, |R5|, 1.469367938527859385e-39, PT ;  /* 0x001000000500780b */ /* 0x000fda0003f04200 */
[----:B------:R-:W-:Y:S05]  /*0570*/  @P0 BRA P1, `(.L_x_13) ;  /* 0x0000000000080947 */ /* 0x000fea0000800000 */
[----:B------:R-:W-:-:S07]  /*0580*/  MOV R12, 0x5a0 ;  /* 0x000005a0000c7802 */ /* 0x000fce0000000f00 */
[----:B------:R-:W-:Y:S05]  /*0590*/  CALL.REL.NOINC `($__internal_1_$__cuda_sm20_div_rn_f64_full) ;  /* 0x0000000000187944 */ /* 0x000fea0003c00000 */
.L_x_13:
[----:B------:R-:W-:Y:S05]  /*05a0*/  BSYNC.RECONVERGENT B0 ;  /* 0x0000000000007941 */ /* 0x000fea0003800200 */
.L_x_12:
[----:B------:R-:W0:Y:S02]  /*05b0*/  LDCU.64 UR6, c[0x0][0x388] ;  /* 0x00007100ff0677ac */ /* 0x000e240008000a00 */
[----:B0-----:R-:W-:-:S04]  /*05c0*/  IADD3 R4, P0, PT, R4, UR6, RZ ;  /* 0x0000000604047c10 */ /* 0x001fc8000ff1e0ff */
[----:B------:R-:W-:-:S05]  /*05d0*/  IADD3.X R5, PT, PT, R0, UR7, RZ, P0, !PT ;  /* 0x0000000700057c10 */ /* 0x000fca00087fe4ff */
[----:B------:R-:W-:Y:S01]  /*05e0*/  STG.E.64 desc[UR4][R4.64+0x8], R2 ;  /* 0x0000080204007986 */ /* 0x000fe2000c101b04 */
[----:B------:R-:W-:Y:S05]  /*05f0*/  EXIT ;  /* 0x000000000000794d */ /* 0x000fea0003800000 */
        .weak           $__internal_1_$__cuda_sm20_div_rn_f64_full
        .type           $__internal_1_$__cuda_sm20_div_rn_f64_full,@function
        .size           $__internal_1_$__cuda_sm20_div_rn_f64_full,(.L_x_23 - $__internal_1_$__cuda_sm20_div_rn_f64_full)
$__internal_1_$__cuda_sm20_div_rn_f64_full:
[C---:B------:R-:W-:Y:S01]  /*0600*/  FSETP.GEU.AND P0, PT, |R9|.reuse, 1.469367938527859385e-39, PT ;  /* 0x001000000900780b */ /* 0x040fe20003f0e200 */
[----:B------:R-:W-:Y:S01]  /*0610*/  IMAD.MOV.U32 R7, RZ, RZ, R17 ;  /* 0x000000ffff077224 */ /* 0x000fe200078e0011 */
[----:B------:R-:W-:Y:S01]  /*0620*/  LOP3.LUT R2, R9, 0x800fffff, RZ, 0xc0, !PT ;  /* 0x800fffff09027812 */ /* 0x000fe200078ec0ff */
[----:B------:R-:W-:Y:S01]  /*0630*/  IMAD.MOV.U32 R10, RZ, RZ, 0x1 ;  /* 0x00000001ff0a7424 */ /* 0x000fe200078e00ff */
[----:B------:R-:W-:Y:S01]  /*0640*/  BSSY.RECONVERGENT B1, `(.L_x_14) ;  /* 0x0000056000017945 */ /* 0x000fe20003800200 */
[----:B------:R-:W-:Y:S01]  /*0650*/  IMAD.MOV.U32 R6, RZ, RZ, R16 ;  /* 0x000000ffff067224 */ /* 0x000fe200078e0010 */
[----:B------:R-:W-:Y:S01]  /*0660*/  LOP3.LUT R3, R2, 0x3ff00000, RZ, 0xfc, !PT ;  /* 0x3ff0000002037812 */ /* 0x000fe200078efcff */
[----:B------:R-:W-:Y:S01]  /*0670*/  IMAD.MOV.U32 R2, RZ, RZ, R8 ;  /* 0x000000ffff027224 */ /* 0x000fe200078e0008 */
[C---:B------:R-:W-:Y:S01]  /*0680*/  FSETP.GEU.AND P2, PT, |R7|.reuse, 1.469367938527859385e-39, PT ;  /* 0x001000000700780b */ /* 0x040fe20003f4e200 */
[----:B------:R-:W-:Y:S01]  /*0690*/  IMAD.MOV.U32 R13, RZ, RZ, 0x1ca00000 ;  /* 0x1ca00000ff0d7424 */ /* 0x000fe200078e00ff */
[----:B------:R-:W-:-:S03]  /*06a0*/  LOP3.LUT R5, R7, 0x7ff00000, RZ, 0xc0, !PT ;  /* 0x7ff0000007057812 */ /* 0x000fc600078ec0ff */
[----:B------:R-:W-:-:S06]  /*06b0*/  @!P0 DMUL R2, R8, 8.98846567431157953865e+307 ;  /* 0x7fe0000008028828 */ /* 0x000fcc0000000000 */
[----:B------:R-:W0:Y:S02]  /*06c0*/  MUFU.RCP64H R11, R3 ;  /* 0x00000003000b7308 */ /* 0x000e240000001800 */
[----:B------:R-:W-:-:S04]  /*06d0*/  @!P2 LOP3.LUT R18, R9, 0x7ff00000, RZ, 0xc0, !PT ;  /* 0x7ff000000912a812 */ /* 0x000fc800078ec0ff */
[----:B------:R-:W-:Y:S01]  /*06e0*/  @!P2 ISETP.GE.U32.AND P3, PT, R5, R18, PT ;  /* 0x000000120500a20c */ /* 0x000fe20003f66070 */
[----:B------:R-:W-:Y:S01]  /*06f0*/  @!P2 IMAD.MOV.U32 R18, RZ, RZ, RZ ;  /* 0x000000ffff12a224 */ /* 0x000fe200078e00ff */
[----:B0-----:R-:W-:-:S08]  /*0700*/  DFMA R14, R10, -R2, 1 ;  /* 0x3ff000000a0e742b */ /* 0x001fd00000000802 */
[----:B------:R-:W-:Y:S01]  /*0710*/  DFMA R16, R14, R14, R14 ;  /* 0x0000000e0e10722b */ /* 0x000fe2000000000e */
[----:B------:R-:W-:Y:S02]  /*0720*/  LOP3.LUT R14, R9, 0x7ff00000, RZ, 0xc0, !PT ;  /* 0x7ff00000090e7812 */ /* 0x000fe400078ec0ff */
[----:B------:R-:W-:Y:S02]  /*0730*/  @!P2 SEL R15, R13, 0x63400000, !P3 ;  /* 0x634000000d0fa807 */ /* 0x000fe40005800000 */
[----:B------:R-:W-:-:S03]  /*0740*/  ISETP.GE.U32.AND P1, PT, R5, R14, PT ;  /* 0x0000000e0500720c */ /* 0x000fc60003f26070 */
[----:B------:R-:W-:Y:S01]  /*0750*/  DFMA R16, R10, R16, R10 ;  /* 0x000000100a10722b */ /* 0x000fe2000000000a */
[--C-:B------:R-:W-:Y:S01]  /*0760*/  @!P2 LOP3.LUT R15, R15, 0x80000000, R7.reuse, 0xf8, !PT ;  /* 0x800000000f0fa812 */ /* 0x100fe200078ef807 */
[----:B------:R-:W-:Y:S01]  /*0770*/  IMAD.MOV.U32 R10, RZ, RZ, R6 ;  /* 0x000000ffff0a7224 */ /* 0x000fe200078e0006 */
[----:B------:R-:W-:Y:S02]  /*0780*/  SEL R11, R13, 0x63400000, !P1 ;  /* 0x634000000d0b7807 */ /* 0x000fe40004800000 */
[----:B------:R-:W-:Y:S02]  /*0790*/  @!P2 LOP3.LUT R19, R15, 0x100000, RZ, 0xfc, !PT ;  /* 0x001000000f13a812 */ /* 0x000fe400078efcff */
[----:B------:R-:W-:Y:S01]  /*07a0*/  LOP3.LUT R11, R11, 0x800fffff, R7, 0xf8, !PT ;  /* 0x800fffff0b0b7812 */ /* 0x000fe200078ef807 */
[----:B------:R-:W-:-:S05]  /*07b0*/  DFMA R20, R16, -R2, 1 ;  /* 0x3ff000001014742b */ /* 0x000fca0000000802 */
[----:B------:R-:W-:-:S03]  /*07c0*/  @!P2 DFMA R10, R10, 2, -R18 ;  /* 0x400000000a0aa82b */ /* 0x000fc60000000812 */
[----:B------:R-:W-:Y:S01]  /*07d0*/  DFMA R16, R16, R20, R16 ;  /* 0x000000141010722b */ /* 0x000fe20000000010 */
[----:B------:R-:W-:Y:S02]  /*07e0*/  IMAD.MOV.U32 R21, RZ, RZ, R5 ;  /* 0x000000ffff157224 */ /* 0x000fe400078e0005 */
[----:B------:R-:W-:Y:S01]  /*07f0*/  IMAD.MOV.U32 R20, RZ, RZ, R14 ;  /* 0x000000ffff147224 */ /* 0x000fe200078e000e */
[----:B------:R-:W-:-:S03]  /*0800*/  @!P0 LOP3.LUT R20, R3, 0x7ff00000, RZ, 0xc0, !PT ;  /* 0x7ff0000003148812 */ /* 0x000fc600078ec0ff */
[----:B------:R-:W-:Y:S01]  /*0810*/  @!P2 LOP3.LUT R21, R11, 0x7ff00000, RZ, 0xc0, !PT ;  /* 0x7ff000000b15a812 */ /* 0x000fe200078ec0ff */
[----:B------:R-:W-:Y:S01]  /*0820*/  DMUL R18, R16, R10 ;  /* 0x0000000a10127228 */ /* 0x000fe20000000000 */
[----:B------:R-:W-:-:S03]  /*0830*/  VIADD R23, R20, 0xffffffff ;  /* 0xffffffff14177836 */ /* 0x000fc60000000000 */
[----:B------:R-:W-:-:S04]  /*0840*/  VIADD R22, R21, 0xffffffff ;  /* 0xffffffff15167836 */ /* 0x000fc80000000000 */
[----:B------:R-:W-:Y:S01]  /*0850*/  DFMA R14, R18, -R2, R10 ;  /* 0x80000002120e722b */ /* 0x000fe2000000000a */
[----:B------:R-:W-:-:S04]  /*0860*/  ISETP.GT.U32.AND P0, PT, R22, 0x7feffffe, PT ;  /* 0x7feffffe1600780c */ /* 0x000fc80003f04070 */
[----:B------:R-:W-:-:S03]  /*0870*/  ISETP.GT.U32.OR P0, PT, R23, 0x7feffffe, P0 ;  /* 0x7feffffe1700780c */ /* 0x000fc60000704470 */
[----:B------:R-:W-:-:S10]  /*0880*/  DFMA R14, R16, R14, R18 ;  /* 0x0000000e100e722b */ /* 0x000fd40000000012 */
        /* <DEDUP_REMOVED lines=28> */
.L_x_15:
        /* <DEDUP_REMOVED lines=16> */
.L_x_18:
[----:B------:R-:W-:Y:S01]  /*0b50*/  LOP3.LUT R17, R9, 0x80000, RZ, 0xfc, !PT ;  /* 0x0008000009117812 */ /* 0x000fe200078efcff */
[----:B------:R-:W-:Y:S01]  /*0b60*/  IMAD.MOV.U32 R16, RZ, RZ, R8 ;  /* 0x000000ffff107224 */ /* 0x000fe200078e0008 */
[----:B------:R-:W-:Y:S06]  /*0b70*/  BRA `(.L_x_16) ;  /* 0x0000000000087947 */ /* 0x000fec0003800000 */
.L_x_17:
[----:B------:R-:W-:Y:S01]  /*0b80*/  LOP3.LUT R17, R7, 0x80000, RZ, 0xfc, !PT ;  /* 0x0008000007117812 */ /* 0x000fe200078efcff */
[----:B------:R-:W-:-:S07]  /*0b90*/  IMAD.MOV.U32 R16, RZ, RZ, R6 ;  /* 0x000000ffff107224 */ /* 0x000fce00078e0006 */
.L_x_16:
[----:B------:R-:W-:Y:S05]  /*0ba0*/  BSYNC.RECONVERGENT B1 ;  /* 0x0000000000017941 */ /* 0x000fea0003800200 */
.L_x_14:
[----:B------:R-:W-:Y:S02]  /*0bb0*/  IMAD.MOV.U32 R13, RZ, RZ, 0x0 ;  /* 0x00000000ff0d7424 */ /* 0x000fe400078e00ff */
[----:B------:R-:W-:Y:S02]  /*0bc0*/  IMAD.MOV.U32 R2, RZ, RZ, R16 ;  /* 0x000000ffff027224 */ /* 0x000fe400078e0010 */
[----:B------:R-:W-:Y:S01]  /*0bd0*/  IMAD.MOV.U32 R3, RZ, RZ, R17 ;  /* 0x000000ffff037224 */ /* 0x000fe200078e0011 */
[----:B------:R-:W-:Y:S06]  /*0be0*/  RET.REL.NODEC R12 `(_Z14diffuse_helperiiPdS_ddd) ;  /* 0xfffffff40c047950 */ /* 0x000fec0003c3ffff */
.L_x_19:
        /* <DEDUP_REMOVED lines=9> */
.L_x_23:


//--------------------- .text._Z14set_bnd_helperiiPd --------------------------
	.section	.text._Z14set_bnd_helperiiPd,"ax",@progbits
	.align	128
        .global         _Z14set_bnd_helperiiPd
        .type           _Z14set_bnd_helperiiPd,@function
        .size           _Z14set_bnd_helperiiPd,(.L_x_28 - _Z14set_bnd_helperiiPd)
        .other          _Z14set_bnd_helperiiPd,@"STO_CUDA_ENTRY STV_DEFAULT"
_Z14set_bnd_helperiiPd:
.text._Z14set_bnd_helperiiPd:
[----:B------:R-:W-:Y:S01]  /*0000*/  LDC R1, c[0x0][0x37c] ;  /* 0x0000df00ff017b82 */ /* 0x000fe20000000800 */
[----:B------:R-:W0:Y:S07]  /*0010*/  S2R R2, SR_TID.X ;  /* 0x0000000000027919 */ /* 0x000e2e0000002100 */
[----:B------:R-:W0:Y:S08]  /*0020*/  S2UR UR4, SR_CTAID.X ;  /* 0x00000000000479c3 */ /* 0x000e300000002500 */
[----:B------:R-:W0:Y:S08]  /*0030*/  LDC R3, c[0x0][0x360] ;  /* 0x0000d800ff037b82 */ /* 0x000e300000000800 */
[----:B------:R-:W1:Y:S01]  /*0040*/  LDC R0, c[0x0][0x380] ;  /* 0x0000e000ff007b82 */ /* 0x000e620000000800 */
[----:B0-----:R-:W-:-:S05]  /*0050*/  IMAD R2, R3, UR4, R2 ;  /* 0x0000000403027c24 */ /* 0x001fca000f8e0202 */
[----:B-1----:R-:W-:-:S13]  /*0060*/  ISETP.GT.AND P0, PT, R2, R0, PT ;  /* 0x000000000200720c */ /* 0x002fda0003f04270 */
[----:B------:R-:W-:Y:S05]  /*0070*/  @P0 EXIT ;  /* 0x000000000000094d */ /* 0x000fea0003800000 */
[----:B------:R-:W0:Y:S01]  /*0080*/  LDC.64 R4, c[0x0][0x388] ;  /* 0x0000e200ff047b82 */ /* 0x000e220000000a00 */
[----:B------:R-:W1:Y:S01]  /*0090*/  LDCU.64 UR4, c[0x0][0x358] ;  /* 0x00006b00ff0477ac */ /* 0x000e620008000a00 */
[----:B------:R-:W-:Y:S01]  /*00a0*/  IADD3 R3, PT, PT, R0, 0x2, RZ ;  /* 0x0000000200037810 */ /* 0x000fe20007ffe0ff */
[----:B------:R-:W2:Y:S04]  /*00b0*/  LDCU.64 UR6, c[0x0][0x388] ;  /* 0x00007100ff0677ac */ /* 0x000ea80008000a00 */
[----:B------:R-:W-:Y:S01]  /*00c0*/  IMAD R7, R2, R3, R3 ;  /* 0x0000000302077224 */ /* 0x000fe200078e0203 */
[----:B------:R-:W3:Y:S03]  /*00d0*/  LDC R16, c[0x0][0x384] ;  /* 0x0000e100ff107b82 */ /* 0x000ee60000000800 */
[----:B0-----:R-:W-:-:S05]  /*00e0*/  IMAD.WIDE R6, R7, 0x8, R4 ;  /* 0x0000000807067825 */ /* 0x001fca00078e0204 */
[----:B-1----:R-:W4:Y:S01]  /*00f0*/  LDG.E.64 R12, desc[UR4][R6.64+0x8] ;  /* 0x00000804060c7981 */ /* 0x002f22000c1e1b00 */
[----:B------:R-:W-:Y:S01]  /*0100*/  IMAD.WIDE R10, R0, 0x8, R6 ;  /* 0x00000008000a7825 */ /* 0x000fe200078e0206 */
[----:B---3--:R-:W-:-:S13]  /*0110*/  ISETP.NE.AND P0, PT, R16, 0x1, PT ;  /* 0x000000011000780c */ /* 0x008fda0003f05270 */
[----:B----4-:R-:W-:-:S06]  /*0120*/  @!P0 DADD R8, -RZ, -R12 ;  /* 0x00000000ff088229 */ /* 0x010fcc000000090c */
[----:B------:R-:W-:Y:S02]  /*0130*/  @P0 MOV R8, R12 ;  /* 0x0000000c00080202 */ /* 0x000fe40000000f00 */
[----:B------:R-:W-:-:S05]  /*0140*/  @P0 MOV R9, R13 ;  /* 0x0000000d00090202 */ /* 0x000fca0000000f00 */
[----:B------:R0:W-:Y:S04]  /*0150*/  STG.E.64 desc[UR4][R6.64], R8 ;  /* 0x0000000806007986 */ /* 0x0001e8000c101b04 */
[----:B------:R-:W3:Y:S01]  /*0160*/  @!P0 LDG.E.64 R12, desc[UR4][R10.64] ;  /* 0x000000040a0c8981 */ /* 0x000ee2000c1e1b00 */
[----:B------:R-:W-:Y:S02]  /*0170*/  SHF.R.S32.HI R14, RZ, 0x1f, R2 ;  /* 0x0000001fff0e7819 */ /* 0x000fe40000011402 */
[----:B------:R-:W-:Y:S01]  /*0180*/  IADD3 R15, P1, PT, R2, R3, RZ ;  /* 0x00000003020f7210 */ /* 0x000fe20007f3e0ff */
[----:B---3--:R-:W-:-:S10]  /*0190*/  @!P0 DADD R12, -RZ, -R12 ;  /* 0x00000000ff0c8229 */ /* 0x008fd4000000090c */
[----:B------:R-:W3:Y:S01]  /*01a0*/  @P0 LDG.E.64 R12, desc[UR4][R10.64] ;  /* 0x000000040a0c0981 */ /* 0x000ee2000c1e1b00 */
[----:B------:R-:W-:Y:S02]  /*01b0*/  ISETP.NE.AND P0, PT, R16, 0x2, PT ;  /* 0x000000021000780c */ /* 0x000fe40003f05270 */
[----:B------:R-:W-:Y:S02]  /*01c0*/  LEA.HI.X.SX32 R14, R3, R14, 0x1, P1 ;  /* 0x0000000e030e7211 */ /* 0x000fe400008f0eff */
[----:B--2---:R-:W-:-:S04]  /*01d0*/  LEA R16, P1, R15, UR6, 0x3 ;  /* 0x000000060f107c11 */ /* 0x004fc8000f8218ff */
[----:B------:R-:W-:Y:S01]  /*01e0*/  LEA.HI.X R17, R15, UR7, R14, 0x3, P1 ;  /* 0x000000070f117c11 */ /* 0x000fe200088f1c0e */
[----:B---3--:R-:W-:Y:S04]  /*01f0*/  STG.E.64 desc[UR4][R10.64+0x8], R12 ;  /* 0x0000080c0a007986 */ /* 0x008fe8000c101b04 */
[----:B0-----:R-:W2:Y:S02]  /*0200*/  @!P0 LDG.E.64 R6, desc[UR4][R16.64+0x8] ;  /* 0x0000080410068981 */ /* 0x001ea4000c1e1b00 */
[----:B--2---:R-:W-:-:S10]  /*0210*/  @!P0 DADD R6, -RZ, -R6 ;  /* 0x00000000ff068229 */ /* 0x004fd40000000906 */
[----:B------:R-:W2:Y:S01]  /*0220*/  @P0 LDG.E.64 R6, desc[UR4][R16.64+0x8] ;  /* 0x0000080410060981 */ /* 0x000ea2000c1e1b00 */
[----:B------:R-:W-:-:S04]  /*0230*/  IMAD.WIDE R4, R2, 0x8, R4 ;  /* 0x0000000802047825 */ /* 0x000fc800078e0204 */
[----:B------:R-:W-:-:S04]  /*0240*/  IMAD R9, R3, R0, RZ ;  /* 0x0000000003097224 */ /* 0x000fc800078e02ff */
[----:B------:R-:W-:Y:S01]  /*0250*/  IMAD.WIDE R8, R9, 0x8, R4 ;  /* 0x0000000809087825 */ /* 0x000fe200078e0204 */
[----:B--2---:R-:W-:Y:S04]  /*0260*/  STG.E.64 desc[UR4][R4.64+0x8], R6 ;  /* 0x0000080604007986 */ /* 0x004fe8000c101b04 */
[----:B------:R-:W2:Y:S02]  /*0270*/  @!P0 LDG.E.64 R14, desc[UR4][R8.64+0x8] ;  /* 0x00000804080e8981 */ /* 0x000ea4000c1e1b00 */
[----:B--2---:R-:W-:-:S10]  /*0280*/  @!P0 DADD R14, -RZ, -R14 ;  /* 0x00000000ff0e8229 */ /* 0x004fd4000000090e */
[----:B------:R-:W2:Y:S01]  /*0290*/  @P0 LDG.E.64 R14, desc[UR4][R8.64+0x8] ;  /* 0x00000804080e0981 */ /* 0x000ea2000c1e1b00 */
[----:B------:R-:W-:-:S04]  /*02a0*/  IMAD R3, R3, R0, R3 ;  /* 0x0000000003037224 */ /* 0x000fc800078e0203 */
[----:B------:R-:W-:-:S05]  /*02b0*/  IMAD.WIDE R2, R3, 0x8, R4 ;  /* 0x0000000803027825 */ /* 0x000fca00078e0204 */
[----:B--2---:R-:W-:Y:S01]  /*02c0*/  STG.E.64 desc[UR4][R2.64+0x8], R14 ;  /* 0x0000080e02007986 */ /* 0x004fe2000c101b04 */
[----:B------:R-:W-:Y:S05]  /*02d0*/  EXIT ;  /* 0x000000000000794d */ /* 0x000fea0003800000 */
.L_x_20:
        /* <DEDUP_REMOVED lines=10> */
.L_x_28:


//--------------------- .text._Z10add_sourceiPdS_d --------------------------
	.section	.text._Z10add_sourceiPdS_d,"ax",@progbits
	.align	128
        .global         _Z10add_sourceiPdS_d
        .type           _Z10add_sourceiPdS_d,@function
        .size           _Z10add_sourceiPdS_d,(.L_x_29 - _Z10add_sourceiPdS_d)
        .other          _Z10add_sourceiPdS_d,@"STO_CUDA_ENTRY STV_DEFAULT"
_Z10add_sourceiPdS_d:
.text._Z10add_sourceiPdS_d:
[----:B------:R-:W-:Y:S01]  /*0000*/  LDC R1, c[0x0][0x37c] ;  /* 0x0000df00ff017b82 */ /* 0x000fe20000000800 */
[----:B------:R-:W0:Y:S07]  /*0010*/  S2R R7, SR_TID.X ;  /* 0x0000000000077919 */ /* 0x000e2e0000002100 */
[----:B------:R-:W0:Y:S01]  /*0020*/  S2UR UR5, SR_CTAID.X ;  /* 0x00000000000579c3 */ /* 0x000e220000002500 */
[----:B------:R-:W1:Y:S07]  /*0030*/  LDCU UR4, c[0x0][0x380] ;  /* 0x00007000ff0477ac */ /* 0x000e6e0008000800 */
[----:B------:R-:W0:Y:S01]  /*0040*/  LDC R0, c[0x0][0x360] ;  /* 0x0000d800ff007b82 */ /* 0x000e220000000800 */
[----:B-1----:R-:W-:-:S04]  /*0050*/  UIADD3 UR4, UPT, UPT, UR4, 0x2, URZ ;  /* 0x0000000204047890 */ /* 0x002fc8000fffe0ff */
[----:B------:R-:W-:Y:S01]  /*0060*/  UIMAD UR4, UR4, UR4, URZ ;  /* 0x00000004040472a4 */ /* 0x000fe2000f8e02ff */
[----:B0-----:R-:W-:-:S05]  /*0070*/  IMAD R7, R0, UR5, R7 ;  /* 0x0000000500077c24 */ /* 0x001fca000f8e0207 */
[----:B------:R-:W-:-:S13]  /*0080*/  ISETP.GT.AND P0, PT, R7, UR4, PT ;  /* 0x0000000407007c0c */ /* 0x000fda000bf04270 */
[----:B------:R-:W-:Y:S05]  /*0090*/  @P0 EXIT ;  /* 0x000000000000094d */ /* 0x000fea0003800000 */
[----:B------:R-:W0:Y:S01]  /*00a0*/  LDC.64 R2, c[0x0][0x390] ;  /* 0x0000e400ff027b82 */ /* 0x000e220000000a00 */
[----:B------:R-:W1:Y:S07]  /*00b0*/  LDCU.64 UR4, c[0x0][0x358] ;  /* 0x00006b00ff0477ac */ /* 0x000e6e0008000a00 */
[----:B------:R-:W2:Y:S08]  /*00c0*/  LDC.64 R4, c[0x0][0x388] ;  /* 0x0000e200ff047b82 */ /* 0x000eb00000000a00 */
[----:B------:R-:W3:Y:S01]  /*00d0*/  LDC.64 R8, c[0x0][0x398] ;  /* 0x0000e600ff087b82 */ /* 0x000ee20000000a00 */
[----:B0-----:R-:W-:-:S06]  /*00e0*/  IMAD.WIDE R2, R7, 0x8, R2 ;  /* 0x0000000807027825 */ /* 0x001fcc00078e0202 */
[----:B-1----:R-:W3:Y:S01]  /*00f0*/  LDG.E.64 R2, desc[UR4][R2.64] ;  /* 0x0000000402027981 */ /* 0x002ee2000c1e1b00 */
[----:B--2---:R-:W-:-:S05]  /*0100*/  IMAD.WIDE R4, R7, 0x8, R4 ;  /* 0x0000000807047825 */ /* 0x004fca00078e0204 */
[----:B------:R-:W3:Y:S02]  /*0110*/  LDG.E.64 R6, desc[UR4][R4.64] ;  /* 0x0000000404067981 */ /* 0x000ee4000c1e1b00 */
[----:B---3--:R-:W-:-:S07]  /*0120*/  DFMA R6, R2, R8, R6 ;  /* 0x000000080206722b */ /* 0x008fce0000000006 */
[----:B------:R-:W-:Y:S01]  /*0130*/  STG.E.64 desc[UR4][R4.64], R6 ;  /* 0x0000000604007986 */ /* 0x000fe2000c101b04 */
[----:B------:R-:W-:Y:S05]  /*0140*/  EXIT ;  /* 0x000000000000794d */ /* 0x000fea0003800000 */
.L_x_21:
        /* <DEDUP_REMOVED lines=11> */
.L_x_29:


//--------------------- .nv.shared.reserved.0     --------------------------
	.section	.nv.shared.reserved.0,"aw",@nobits
	.weak		__nv_reservedSMEM_offset_0_alias
	.size		__nv_reservedSMEM_offset_0_alias, 0, 64
	.other		__nv_reservedSMEM_offset_0_alias,@"STO_CUDA_RESERVED_SHARED STV_DEFAULT"
__nv_reservedSMEM_offset_0_alias:
	.zero		0
	.zero		64


//--------------------- .nv.constant0._Z15project_helper3iPdS_S_S_d --------------------------
	.section	.nv.constant0._Z15project_helper3iPdS_S_S_d,"a",@progbits
	.sectionflags	@""
	.align	4
.nv.constant0._Z15project_helper3iPdS_S_S_d:
	.zero		944


//--------------------- .nv.constant0._Z15project_helper2iPdS_S_S_ --------------------------
	.section	.nv.constant0._Z15project_helper2iPdS_S_S_,"a",@progbits
	.sectionflags	@""
	.align	4
.nv.constant0._Z15project_helper2iPdS_S_S_:
	.zero		936


//--------------------- .nv.constant0._Z15project_helper1iPdS_S_S_d --------------------------
	.section	.nv.constant0._Z15project_helper1iPdS_S_S_d,"a",@progbits
	.sectionflags	@""
	.align	4
.nv.constant0._Z15project_helper1iPdS_S_S_d:
	.zero		944


//--------------------- .nv.constant0._Z14diffuse_helperiiPdS_ddd --------------------------
	.section	.nv.constant0._Z14diffuse_helperiiPdS_ddd,"a",@progbits
	.sectionflags	@""
	.align	4
.nv.constant0._Z14diffuse_helperiiPdS_ddd:
	.zero		944


//--------------------- .nv.constant0._Z14set_bnd_helperiiPd --------------------------
	.section	.nv.constant0._Z14set_bnd_helperiiPd,"a",@progbits
	.sectionflags	@""
	.align	4
.nv.constant0._Z14set_bnd_helperiiPd:
	.zero		912


//--------------------- .nv.constant0._Z10add_sourceiPdS_d --------------------------
	.section	.nv.constant0._Z10add_sourceiPdS_d,"a",@progbits
	.sectionflags	@""
	.align	4
.nv.constant0._Z10add_sourceiPdS_d:
	.zero		928


//--------------------- SYMBOLS --------------------------

	.type		.nv.reservedSmem.offset0,@object
	.size		.nv.reservedSmem.offset0,0x4
